//
// Generated by NVIDIA NVVM Compiler
//
// Compiler Build ID: CL-36424714
// Cuda compilation tools, release 13.0, V13.0.88
// Based on NVVM 20.0.0
//

.version 9.0
.target sm_100
.address_size 64

	// .globl	_Z17minDistanceKernelPK6uchar4PS_ii
.const .align 4 .b8 d_classAvg[384];
.const .align 4 .u32 d_numClasses;

.visible .entry _Z17minDistanceKernelPK6uchar4PS_ii(
	.param .u64 .ptr .align 1 _Z17minDistanceKernelPK6uchar4PS_ii_param_0,
	.param .u64 .ptr .align 1 _Z17minDistanceKernelPK6uchar4PS_ii_param_1,
	.param .u32 _Z17minDistanceKernelPK6uchar4PS_ii_param_2,
	.param .u32 _Z17minDistanceKernelPK6uchar4PS_ii_param_3
)
{
	.reg .pred 	%p<27>;
	.reg .b16 	%rs<7>;
	.reg .b32 	%r<86>;
	.reg .b32 	%f<178>;
	.reg .b64 	%rd<26>;

	ld.param.u64 	%rd5, [_Z17minDistanceKernelPK6uchar4PS_ii_param_0];
	ld.param.u64 	%rd6, [_Z17minDistanceKernelPK6uchar4PS_ii_param_1];
	ld.param.u32 	%r32, [_Z17minDistanceKernelPK6uchar4PS_ii_param_2];
	ld.param.u32 	%r33, [_Z17minDistanceKernelPK6uchar4PS_ii_param_3];
	cvta.to.global.u64 	%rd1, %rd6;
	cvta.to.global.u64 	%rd2, %rd5;
	mov.u32 	%r34, %ctaid.x;
	mov.u32 	%r35, %ntid.x;
	mov.u32 	%r36, %tid.x;
	mad.lo.s32 	%r72, %r34, %r35, %r36;
	mov.u32 	%r37, %nctaid.x;
	mul.lo.s32 	%r2, %r37, %r35;
	setp.ge.s32 	%p1, %r72, %r32;
	@%p1 bra 	$L__BB0_16;
	setp.gt.s32 	%p2, %r33, 0;
	@%p2 bra 	$L__BB0_2;
	bra.uni 	$L__BB0_15;
$L__BB0_2:
	and.b32  	%r3, %r33, 7;
	add.s32 	%r4, %r3, -1;
	and.b32  	%r5, %r33, 3;
	and.b32  	%r6, %r33, 2147483640;
	and.b32  	%r7, %r33, 1;
	mov.u64 	%rd21, d_classAvg;
	add.s64 	%rd12, %rd21, 48;
$L__BB0_3:
	setp.lt.u32 	%p4, %r33, 8;
	mul.wide.s32 	%rd10, %r72, 4;
	add.s64 	%rd11, %rd2, %rd10;
	.pragma "used_bytes_mask 7";
	ld.global.u32 	%r9, [%rd11];
	bfe.u32 	%r42, %r9, 0, 8;
	cvt.u16.u32 	%rs1, %r42;
	and.b16  	%rs2, %rs1, 255;
	bfe.u32 	%r43, %r9, 8, 8;
	cvt.u16.u32 	%rs3, %r43;
	and.b16  	%rs4, %rs3, 255;
	bfe.u32 	%r44, %r9, 16, 8;
	cvt.u16.u32 	%rs5, %r44;
	and.b16  	%rs6, %rs5, 255;
	cvt.rn.f32.u16 	%f1, %rs2;
	cvt.rn.f32.u16 	%f2, %rs4;
	cvt.rn.f32.u16 	%f3, %rs6;
	mov.f32 	%f175, 0fF149F2CA;
	mov.b32 	%r79, 0;
	mov.u32 	%r84, %r79;
	@%p4 bra 	$L__BB0_6;
	mov.f32 	%f175, 0fF149F2CA;
	mov.b32 	%r73, 0;
	mov.u64 	%rd25, %rd12;
	mov.u32 	%r84, %r73;
$L__BB0_5:
	.pragma "nounroll";
	ld.const.f32 	%f13, [%rd25+-48];
	ld.const.f32 	%f14, [%rd25+-44];
	ld.const.f32 	%f15, [%rd25+-40];
	sub.f32 	%f16, %f1, %f13;
	sub.f32 	%f17, %f2, %f14;
	sub.f32 	%f18, %f3, %f15;
	mul.f32 	%f19, %f17, %f17;
	fma.rn.f32 	%f20, %f16, %f16, %f19;
	fma.rn.f32 	%f21, %f18, %f18, %f20;
	neg.f32 	%f22, %f21;
	setp.lt.f32 	%p5, %f175, %f22;
	selp.b32 	%r46, %r73, %r84, %p5;
	selp.f32 	%f23, %f22, %f175, %p5;
	ld.const.f32 	%f24, [%rd25+-36];
	ld.const.f32 	%f25, [%rd25+-32];
	ld.const.f32 	%f26, [%rd25+-28];
	sub.f32 	%f27, %f1, %f24;
	sub.f32 	%f28, %f2, %f25;
	sub.f32 	%f29, %f3, %f26;
	mul.f32 	%f30, %f28, %f28;
	fma.rn.f32 	%f31, %f27, %f27, %f30;
	fma.rn.f32 	%f32, %f29, %f29, %f31;
	neg.f32 	%f33, %f32;
	setp.lt.f32 	%p6, %f23, %f33;
	add.s32 	%r47, %r73, 1;
	selp.b32 	%r48, %r47, %r46, %p6;
	selp.f32 	%f34, %f33, %f23, %p6;
	ld.const.f32 	%f35, [%rd25+-24];
	ld.const.f32 	%f36, [%rd25+-20];
	ld.const.f32 	%f37, [%rd25+-16];
	sub.f32 	%f38, %f1, %f35;
	sub.f32 	%f39, %f2, %f36;
	sub.f32 	%f40, %f3, %f37;
	mul.f32 	%f41, %f39, %f39;
	fma.rn.f32 	%f42, %f38, %f38, %f41;
	fma.rn.f32 	%f43, %f40, %f40, %f42;
	neg.f32 	%f44, %f43;
	setp.lt.f32 	%p7, %f34, %f44;
	add.s32 	%r49, %r73, 2;
	selp.b32 	%r50, %r49, %r48, %p7;
	selp.f32 	%f45, %f44, %f34, %p7;
	ld.const.f32 	%f46, [%rd25+-12];
	ld.const.f32 	%f47, [%rd25+-8];
	ld.const.f32 	%f48, [%rd25+-4];
	sub.f32 	%f49, %f1, %f46;
	sub.f32 	%f50, %f2, %f47;
	sub.f32 	%f51, %f3, %f48;
	mul.f32 	%f52, %f50, %f50;
	fma.rn.f32 	%f53, %f49, %f49, %f52;
	fma.rn.f32 	%f54, %f51, %f51, %f53;
	neg.f32 	%f55, %f54;
	setp.lt.f32 	%p8, %f45, %f55;
	add.s32 	%r51, %r73, 3;
	selp.b32 	%r52, %r51, %r50, %p8;
	selp.f32 	%f56, %f55, %f45, %p8;
	ld.const.f32 	%f57, [%rd25];
	ld.const.f32 	%f58, [%rd25+4];
	ld.const.f32 	%f59, [%rd25+8];
	sub.f32 	%f60, %f1, %f57;
	sub.f32 	%f61, %f2, %f58;
	sub.f32 	%f62, %f3, %f59;
	mul.f32 	%f63, %f61, %f61;
	fma.rn.f32 	%f64, %f60, %f60, %f63;
	fma.rn.f32 	%f65, %f62, %f62, %f64;
	neg.f32 	%f66, %f65;
	setp.lt.f32 	%p9, %f56, %f66;
	add.s32 	%r53, %r73, 4;
	selp.b32 	%r54, %r53, %r52, %p9;
	selp.f32 	%f67, %f66, %f56, %p9;
	ld.const.f32 	%f68, [%rd25+12];
	ld.const.f32 	%f69, [%rd25+16];
	ld.const.f32 	%f70, [%rd25+20];
	sub.f32 	%f71, %f1, %f68;
	sub.f32 	%f72, %f2, %f69;
	sub.f32 	%f73, %f3, %f70;
	mul.f32 	%f74, %f72, %f72;
	fma.rn.f32 	%f75, %f71, %f71, %f74;
	fma.rn.f32 	%f76, %f73, %f73, %f75;
	neg.f32 	%f77, %f76;
	setp.lt.f32 	%p10, %f67, %f77;
	add.s32 	%r55, %r73, 5;
	selp.b32 	%r56, %r55, %r54, %p10;
	selp.f32 	%f78, %f77, %f67, %p10;
	ld.const.f32 	%f79, [%rd25+24];
	ld.const.f32 	%f80, [%rd25+28];
	ld.const.f32 	%f81, [%rd25+32];
	sub.f32 	%f82, %f1, %f79;
	sub.f32 	%f83, %f2, %f80;
	sub.f32 	%f84, %f3, %f81;
	mul.f32 	%f85, %f83, %f83;
	fma.rn.f32 	%f86, %f82, %f82, %f85;
	fma.rn.f32 	%f87, %f84, %f84, %f86;
	neg.f32 	%f88, %f87;
	setp.lt.f32 	%p11, %f78, %f88;
	add.s32 	%r57, %r73, 6;
	selp.b32 	%r58, %r57, %r56, %p11;
	selp.f32 	%f89, %f88, %f78, %p11;
	ld.const.f32 	%f90, [%rd25+36];
	ld.const.f32 	%f91, [%rd25+40];
	ld.const.f32 	%f92, [%rd25+44];
	sub.f32 	%f93, %f1, %f90;
	sub.f32 	%f94, %f2, %f91;
	sub.f32 	%f95, %f3, %f92;
	mul.f32 	%f96, %f94, %f94;
	fma.rn.f32 	%f97, %f93, %f93, %f96;
	fma.rn.f32 	%f98, %f95, %f95, %f97;
	neg.f32 	%f99, %f98;
	setp.lt.f32 	%p12, %f89, %f99;
	add.s32 	%r59, %r73, 7;
	selp.b32 	%r84, %r59, %r58, %p12;
	selp.f32 	%f175, %f99, %f89, %p12;
	add.s64 	%rd25, %rd25, 96;
	add.s32 	%r73, %r73, 8;
	setp.ne.s32 	%p13, %r73, %r6;
	mov.u32 	%r79, %r6;
	@%p13 bra 	$L__BB0_5;
$L__BB0_6:
	setp.eq.s32 	%p14, %r3, 0;
	@%p14 bra 	$L__BB0_14;
	setp.lt.u32 	%p15, %r4, 3;
	@%p15 bra 	$L__BB0_9;
	mul.wide.u32 	%rd14, %r79, 12;
	add.s64 	%rd16, %rd21, %rd14;
	ld.const.f32 	%f100, [%rd16];
	ld.const.f32 	%f101, [%rd16+4];
	ld.const.f32 	%f102, [%rd16+8];
	sub.f32 	%f103, %f1, %f100;
	sub.f32 	%f104, %f2, %f101;
	sub.f32 	%f105, %f3, %f102;
	mul.f32 	%f106, %f104, %f104;
	fma.rn.f32 	%f107, %f103, %f103, %f106;
	fma.rn.f32 	%f108, %f105, %f105, %f107;
	neg.f32 	%f109, %f108;
	setp.lt.f32 	%p16, %f175, %f109;
	selp.b32 	%r61, %r79, %r84, %p16;
	selp.f32 	%f110, %f109, %f175, %p16;
	add.s32 	%r62, %r79, 1;
	ld.const.f32 	%f111, [%rd16+12];
	ld.const.f32 	%f112, [%rd16+16];
	ld.const.f32 	%f113, [%rd16+20];
	sub.f32 	%f114, %f1, %f111;
	sub.f32 	%f115, %f2, %f112;
	sub.f32 	%f116, %f3, %f113;
	mul.f32 	%f117, %f115, %f115;
	fma.rn.f32 	%f118, %f114, %f114, %f117;
	fma.rn.f32 	%f119, %f116, %f116, %f118;
	neg.f32 	%f120, %f119;
	setp.lt.f32 	%p17, %f110, %f120;
	selp.b32 	%r63, %r62, %r61, %p17;
	selp.f32 	%f121, %f120, %f110, %p17;
	add.s32 	%r64, %r79, 2;
	ld.const.f32 	%f122, [%rd16+24];
	ld.const.f32 	%f123, [%rd16+28];
	ld.const.f32 	%f124, [%rd16+32];
	sub.f32 	%f125, %f1, %f122;
	sub.f32 	%f126, %f2, %f123;
	sub.f32 	%f127, %f3, %f124;
	mul.f32 	%f128, %f126, %f126;
	fma.rn.f32 	%f129, %f125, %f125, %f128;
	fma.rn.f32 	%f130, %f127, %f127, %f129;
	neg.f32 	%f131, %f130;
	setp.lt.f32 	%p18, %f121, %f131;
	selp.b32 	%r65, %r64, %r63, %p18;
	selp.f32 	%f132, %f131, %f121, %p18;
	add.s32 	%r66, %r79, 3;
	ld.const.f32 	%f133, [%rd16+36];
	ld.const.f32 	%f134, [%rd16+40];
	ld.const.f32 	%f135, [%rd16+44];
	sub.f32 	%f136, %f1, %f133;
	sub.f32 	%f137, %f2, %f134;
	sub.f32 	%f138, %f3, %f135;
	mul.f32 	%f139, %f137, %f137;
	fma.rn.f32 	%f140, %f136, %f136, %f139;
	fma.rn.f32 	%f141, %f138, %f138, %f140;
	neg.f32 	%f142, %f141;
	setp.lt.f32 	%p19, %f132, %f142;
	selp.b32 	%r84, %r66, %r65, %p19;
	selp.f32 	%f175, %f142, %f132, %p19;
	add.s32 	%r79, %r79, 4;
$L__BB0_9:
	setp.eq.s32 	%p20, %r5, 0;
	@%p20 bra 	$L__BB0_14;
	setp.eq.s32 	%p21, %r5, 1;
	@%p21 bra 	$L__BB0_12;
	mul.wide.u32 	%rd17, %r79, 12;
	add.s64 	%rd19, %rd21, %rd17;
	ld.const.f32 	%f143, [%rd19];
	ld.const.f32 	%f144, [%rd19+4];
	ld.const.f32 	%f145, [%rd19+8];
	sub.f32 	%f146, %f1, %f143;
	sub.f32 	%f147, %f2, %f144;
	sub.f32 	%f148, %f3, %f145;
	mul.f32 	%f149, %f147, %f147;
	fma.rn.f32 	%f150, %f146, %f146, %f149;
	fma.rn.f32 	%f151, %f148, %f148, %f150;
	neg.f32 	%f152, %f151;
	setp.lt.f32 	%p22, %f175, %f152;
	selp.b32 	%r68, %r79, %r84, %p22;
	selp.f32 	%f153, %f152, %f175, %p22;
	add.s32 	%r69, %r79, 1;
	ld.const.f32 	%f154, [%rd19+12];
	ld.const.f32 	%f155, [%rd19+16];
	ld.const.f32 	%f156, [%rd19+20];
	sub.f32 	%f157, %f1, %f154;
	sub.f32 	%f158, %f2, %f155;
	sub.f32 	%f159, %f3, %f156;
	mul.f32 	%f160, %f158, %f158;
	fma.rn.f32 	%f161, %f157, %f157, %f160;
	fma.rn.f32 	%f162, %f159, %f159, %f161;
	neg.f32 	%f163, %f162;
	setp.lt.f32 	%p23, %f153, %f163;
	selp.b32 	%r84, %r69, %r68, %p23;
	selp.f32 	%f175, %f163, %f153, %p23;
	add.s32 	%r79, %r79, 2;
$L__BB0_12:
	setp.eq.s32 	%p24, %r7, 0;
	@%p24 bra 	$L__BB0_14;
	mul.wide.u32 	%rd20, %r79, 12;
	add.s64 	%rd22, %rd21, %rd20;
	ld.const.f32 	%f164, [%rd22];
	ld.const.f32 	%f165, [%rd22+4];
	ld.const.f32 	%f166, [%rd22+8];
	sub.f32 	%f167, %f1, %f164;
	sub.f32 	%f168, %f2, %f165;
	sub.f32 	%f169, %f3, %f166;
	mul.f32 	%f170, %f168, %f168;
	fma.rn.f32 	%f171, %f167, %f167, %f170;
	fma.rn.f32 	%f172, %f169, %f169, %f171;
	neg.f32 	%f173, %f172;
	setp.lt.f32 	%p25, %f175, %f173;
	selp.b32 	%r84, %r79, %r84, %p25;
$L__BB0_14:
	add.s64 	%rd24, %rd1, %rd10;
	and.b32  	%r70, %r84, 65535;
	bfi.b32 	%r71, %r70, %r9, 24, 8;
	st.global.u32 	[%rd24], %r71;
	add.s32 	%r72, %r72, %r2;
	setp.lt.s32 	%p26, %r72, %r32;
	@%p26 bra 	$L__BB0_3;
	bra.uni 	$L__BB0_16;
$L__BB0_15:
	mul.wide.s32 	%rd7, %r72, 4;
	add.s64 	%rd8, %rd2, %rd7;
	.pragma "used_bytes_mask 7";
	ld.global.u32 	%r38, [%rd8];
	add.s64 	%rd9, %rd1, %rd7;
	bfi.b32 	%r39, 0, %r38, 24, 8;
	st.global.u32 	[%rd9], %r39;
	add.s32 	%r72, %r72, %r2;
	setp.lt.s32 	%p3, %r72, %r32;
	@%p3 bra 	$L__BB0_15;
$L__BB0_16:
	ret;

}
	// .globl	_Z21minDistanceDemoKernelPK6uchar4PS_ii
.visible .entry _Z21minDistanceDemoKernelPK6uchar4PS_ii(
	.param .u64 .ptr .align 1 _Z21minDistanceDemoKernelPK6uchar4PS_ii_param_0,
	.param .u64 .ptr .align 1 _Z21minDistanceDemoKernelPK6uchar4PS_ii_param_1,
	.param .u32 _Z21minDistanceDemoKernelPK6uchar4PS_ii_param_2,
	.param .u32 _Z21minDistanceDemoKernelPK6uchar4PS_ii_param_3
)
{
	.reg .pred 	%p<29>;
	.reg .b16 	%rs<7>;
	.reg .b32 	%r<97>;
	.reg .b32 	%f<178>;
	.reg .b64 	%rd<30>;

	ld.param.u64 	%rd5, [_Z21minDistanceDemoKernelPK6uchar4PS_ii_param_0];
	ld.param.u64 	%rd6, [_Z21minDistanceDemoKernelPK6uchar4PS_ii_param_1];
	ld.param.u32 	%r32, [_Z21minDistanceDemoKernelPK6uchar4PS_ii_param_2];
	ld.param.u32 	%r33, [_Z21minDistanceDemoKernelPK6uchar4PS_ii_param_3];
	cvta.to.global.u64 	%rd1, %rd6;
	cvta.to.global.u64 	%rd2, %rd5;
	mov.u32 	%r34, %ctaid.x;
	mov.u32 	%r35, %ntid.x;
	mov.u32 	%r36, %tid.x;
	mad.lo.s32 	%r83, %r34, %r35, %r36;
	mov.u32 	%r37, %nctaid.x;
	mul.lo.s32 	%r2, %r37, %r35;
	setp.ge.s32 	%p1, %r83, %r32;
	@%p1 bra 	$L__BB1_21;
	setp.gt.s32 	%p2, %r33, 0;
	@%p2 bra 	$L__BB1_2;
	bra.uni 	$L__BB1_20;
$L__BB1_2:
	and.b32  	%r3, %r33, 7;
	add.s32 	%r4, %r3, -1;
	and.b32  	%r5, %r33, 3;
	and.b32  	%r6, %r33, 2147483640;
	and.b32  	%r7, %r33, 1;
	mov.u64 	%rd21, d_classAvg;
	add.s64 	%rd12, %rd21, 48;
$L__BB1_3:
	setp.lt.u32 	%p4, %r33, 8;
	mul.wide.s32 	%rd10, %r83, 4;
	add.s64 	%rd11, %rd2, %rd10;
	.pragma "used_bytes_mask 7";
	ld.global.u32 	%r9, [%rd11];
	bfe.u32 	%r45, %r9, 0, 8;
	cvt.u16.u32 	%rs1, %r45;
	and.b16  	%rs2, %rs1, 255;
	bfe.u32 	%r46, %r9, 8, 8;
	cvt.u16.u32 	%rs3, %r46;
	and.b16  	%rs4, %rs3, 255;
	bfe.u32 	%r47, %r9, 16, 8;
	cvt.u16.u32 	%rs5, %r47;
	and.b16  	%rs6, %rs5, 255;
	cvt.rn.f32.u16 	%f1, %rs2;
	cvt.rn.f32.u16 	%f2, %rs4;
	cvt.rn.f32.u16 	%f3, %rs6;
	mov.f32 	%f175, 0fF149F2CA;
	mov.b32 	%r90, 0;
	mov.u32 	%r95, %r90;
	@%p4 bra 	$L__BB1_6;
	mov.f32 	%f175, 0fF149F2CA;
	mov.b32 	%r84, 0;
	mov.u64 	%rd29, %rd12;
	mov.u32 	%r95, %r84;
$L__BB1_5:
	.pragma "nounroll";
	ld.const.f32 	%f13, [%rd29+-48];
	ld.const.f32 	%f14, [%rd29+-44];
	ld.const.f32 	%f15, [%rd29+-40];
	sub.f32 	%f16, %f1, %f13;
	sub.f32 	%f17, %f2, %f14;
	sub.f32 	%f18, %f3, %f15;
	mul.f32 	%f19, %f17, %f17;
	fma.rn.f32 	%f20, %f16, %f16, %f19;
	fma.rn.f32 	%f21, %f18, %f18, %f20;
	neg.f32 	%f22, %f21;
	setp.lt.f32 	%p5, %f175, %f22;
	selp.b32 	%r49, %r84, %r95, %p5;
	selp.f32 	%f23, %f22, %f175, %p5;
	ld.const.f32 	%f24, [%rd29+-36];
	ld.const.f32 	%f25, [%rd29+-32];
	ld.const.f32 	%f26, [%rd29+-28];
	sub.f32 	%f27, %f1, %f24;
	sub.f32 	%f28, %f2, %f25;
	sub.f32 	%f29, %f3, %f26;
	mul.f32 	%f30, %f28, %f28;
	fma.rn.f32 	%f31, %f27, %f27, %f30;
	fma.rn.f32 	%f32, %f29, %f29, %f31;
	neg.f32 	%f33, %f32;
	setp.lt.f32 	%p6, %f23, %f33;
	add.s32 	%r50, %r84, 1;
	selp.b32 	%r51, %r50, %r49, %p6;
	selp.f32 	%f34, %f33, %f23, %p6;
	ld.const.f32 	%f35, [%rd29+-24];
	ld.const.f32 	%f36, [%rd29+-20];
	ld.const.f32 	%f37, [%rd29+-16];
	sub.f32 	%f38, %f1, %f35;
	sub.f32 	%f39, %f2, %f36;
	sub.f32 	%f40, %f3, %f37;
	mul.f32 	%f41, %f39, %f39;
	fma.rn.f32 	%f42, %f38, %f38, %f41;
	fma.rn.f32 	%f43, %f40, %f40, %f42;
	neg.f32 	%f44, %f43;
	setp.lt.f32 	%p7, %f34, %f44;
	add.s32 	%r52, %r84, 2;
	selp.b32 	%r53, %r52, %r51, %p7;
	selp.f32 	%f45, %f44, %f34, %p7;
	ld.const.f32 	%f46, [%rd29+-12];
	ld.const.f32 	%f47, [%rd29+-8];
	ld.const.f32 	%f48, [%rd29+-4];
	sub.f32 	%f49, %f1, %f46;
	sub.f32 	%f50, %f2, %f47;
	sub.f32 	%f51, %f3, %f48;
	mul.f32 	%f52, %f50, %f50;
	fma.rn.f32 	%f53, %f49, %f49, %f52;
	fma.rn.f32 	%f54, %f51, %f51, %f53;
	neg.f32 	%f55, %f54;
	setp.lt.f32 	%p8, %f45, %f55;
	add.s32 	%r54, %r84, 3;
	selp.b32 	%r55, %r54, %r53, %p8;
	selp.f32 	%f56, %f55, %f45, %p8;
	ld.const.f32 	%f57, [%rd29];
	ld.const.f32 	%f58, [%rd29+4];
	ld.const.f32 	%f59, [%rd29+8];
	sub.f32 	%f60, %f1, %f57;
	sub.f32 	%f61, %f2, %f58;
	sub.f32 	%f62, %f3, %f59;
	mul.f32 	%f63, %f61, %f61;
	fma.rn.f32 	%f64, %f60, %f60, %f63;
	fma.rn.f32 	%f65, %f62, %f62, %f64;
	neg.f32 	%f66, %f65;
	setp.lt.f32 	%p9, %f56, %f66;
	add.s32 	%r56, %r84, 4;
	selp.b32 	%r57, %r56, %r55, %p9;
	selp.f32 	%f67, %f66, %f56, %p9;
	ld.const.f32 	%f68, [%rd29+12];
	ld.const.f32 	%f69, [%rd29+16];
	ld.const.f32 	%f70, [%rd29+20];
	sub.f32 	%f71, %f1, %f68;
	sub.f32 	%f72, %f2, %f69;
	sub.f32 	%f73, %f3, %f70;
	mul.f32 	%f74, %f72, %f72;
	fma.rn.f32 	%f75, %f71, %f71, %f74;
	fma.rn.f32 	%f76, %f73, %f73, %f75;
	neg.f32 	%f77, %f76;
	setp.lt.f32 	%p10, %f67, %f77;
	add.s32 	%r58, %r84, 5;
	selp.b32 	%r59, %r58, %r57, %p10;
	selp.f32 	%f78, %f77, %f67, %p10;
	ld.const.f32 	%f79, [%rd29+24];
	ld.const.f32 	%f80, [%rd29+28];
	ld.const.f32 	%f81, [%rd29+32];
	sub.f32 	%f82, %f1, %f79;
	sub.f32 	%f83, %f2, %f80;
	sub.f32 	%f84, %f3, %f81;
	mul.f32 	%f85, %f83, %f83;
	fma.rn.f32 	%f86, %f82, %f82, %f85;
	fma.rn.f32 	%f87, %f84, %f84, %f86;
	neg.f32 	%f88, %f87;
	setp.lt.f32 	%p11, %f78, %f88;
	add.s32 	%r60, %r84, 6;
	selp.b32 	%r61, %r60, %r59, %p11;
	selp.f32 	%f89, %f88, %f78, %p11;
	ld.const.f32 	%f90, [%rd29+36];
	ld.const.f32 	%f91, [%rd29+40];
	ld.const.f32 	%f92, [%rd29+44];
	sub.f32 	%f93, %f1, %f90;
	sub.f32 	%f94, %f2, %f91;
	sub.f32 	%f95, %f3, %f92;
	mul.f32 	%f96, %f94, %f94;
	fma.rn.f32 	%f97, %f93, %f93, %f96;
	fma.rn.f32 	%f98, %f95, %f95, %f97;
	neg.f32 	%f99, %f98;
	setp.lt.f32 	%p12, %f89, %f99;
	add.s32 	%r62, %r84, 7;
	selp.b32 	%r95, %r62, %r61, %p12;
	selp.f32 	%f175, %f99, %f89, %p12;
	add.s64 	%rd29, %rd29, 96;
	add.s32 	%r84, %r84, 8;
	setp.ne.s32 	%p13, %r84, %r6;
	mov.u32 	%r90, %r6;
	@%p13 bra 	$L__BB1_5;
$L__BB1_6:
	setp.eq.s32 	%p14, %r3, 0;
	@%p14 bra 	$L__BB1_14;
	setp.lt.u32 	%p15, %r4, 3;
	@%p15 bra 	$L__BB1_9;
	mul.wide.u32 	%rd14, %r90, 12;
	add.s64 	%rd16, %rd21, %rd14;
	ld.const.f32 	%f100, [%rd16];
	ld.const.f32 	%f101, [%rd16+4];
	ld.const.f32 	%f102, [%rd16+8];
	sub.f32 	%f103, %f1, %f100;
	sub.f32 	%f104, %f2, %f101;
	sub.f32 	%f105, %f3, %f102;
	mul.f32 	%f106, %f104, %f104;
	fma.rn.f32 	%f107, %f103, %f103, %f106;
	fma.rn.f32 	%f108, %f105, %f105, %f107;
	neg.f32 	%f109, %f108;
	setp.lt.f32 	%p16, %f175, %f109;
	selp.b32 	%r64, %r90, %r95, %p16;
	selp.f32 	%f110, %f109, %f175, %p16;
	add.s32 	%r65, %r90, 1;
	ld.const.f32 	%f111, [%rd16+12];
	ld.const.f32 	%f112, [%rd16+16];
	ld.const.f32 	%f113, [%rd16+20];
	sub.f32 	%f114, %f1, %f111;
	sub.f32 	%f115, %f2, %f112;
	sub.f32 	%f116, %f3, %f113;
	mul.f32 	%f117, %f115, %f115;
	fma.rn.f32 	%f118, %f114, %f114, %f117;
	fma.rn.f32 	%f119, %f116, %f116, %f118;
	neg.f32 	%f120, %f119;
	setp.lt.f32 	%p17, %f110, %f120;
	selp.b32 	%r66, %r65, %r64, %p17;
	selp.f32 	%f121, %f120, %f110, %p17;
	add.s32 	%r67, %r90, 2;
	ld.const.f32 	%f122, [%rd16+24];
	ld.const.f32 	%f123, [%rd16+28];
	ld.const.f32 	%f124, [%rd16+32];
	sub.f32 	%f125, %f1, %f122;
	sub.f32 	%f126, %f2, %f123;
	sub.f32 	%f127, %f3, %f124;
	mul.f32 	%f128, %f126, %f126;
	fma.rn.f32 	%f129, %f125, %f125, %f128;
	fma.rn.f32 	%f130, %f127, %f127, %f129;
	neg.f32 	%f131, %f130;
	setp.lt.f32 	%p18, %f121, %f131;
	selp.b32 	%r68, %r67, %r66, %p18;
	selp.f32 	%f132, %f131, %f121, %p18;
	add.s32 	%r69, %r90, 3;
	ld.const.f32 	%f133, [%rd16+36];
	ld.const.f32 	%f134, [%rd16+40];
	ld.const.f32 	%f135, [%rd16+44];
	sub.f32 	%f136, %f1, %f133;
	sub.f32 	%f137, %f2, %f134;
	sub.f32 	%f138, %f3, %f135;
	mul.f32 	%f139, %f137, %f137;
	fma.rn.f32 	%f140, %f136, %f136, %f139;
	fma.rn.f32 	%f141, %f138, %f138, %f140;
	neg.f32 	%f142, %f141;
	setp.lt.f32 	%p19, %f132, %f142;
	selp.b32 	%r95, %r69, %r68, %p19;
	selp.f32 	%f175, %f142, %f132, %p19;
	add.s32 	%r90, %r90, 4;
$L__BB1_9:
	setp.eq.s32 	%p20, %r5, 0;
	@%p20 bra 	$L__BB1_14;
	setp.eq.s32 	%p21, %r5, 1;
	@%p21 bra 	$L__BB1_12;
	mul.wide.u32 	%rd17, %r90, 12;
	add.s64 	%rd19, %rd21, %rd17;
	ld.const.f32 	%f143, [%rd19];
	ld.const.f32 	%f144, [%rd19+4];
	ld.const.f32 	%f145, [%rd19+8];
	sub.f32 	%f146, %f1, %f143;
	sub.f32 	%f147, %f2, %f144;
	sub.f32 	%f148, %f3, %f145;
	mul.f32 	%f149, %f147, %f147;
	fma.rn.f32 	%f150, %f146, %f146, %f149;
	fma.rn.f32 	%f151, %f148, %f148, %f150;
	neg.f32 	%f152, %f151;
	setp.lt.f32 	%p22, %f175, %f152;
	selp.b32 	%r71, %r90, %r95, %p22;
	selp.f32 	%f153, %f152, %f175, %p22;
	add.s32 	%r72, %r90, 1;
	ld.const.f32 	%f154, [%rd19+12];
	ld.const.f32 	%f155, [%rd19+16];
	ld.const.f32 	%f156, [%rd19+20];
	sub.f32 	%f157, %f1, %f154;
	sub.f32 	%f158, %f2, %f155;
	sub.f32 	%f159, %f3, %f156;
	mul.f32 	%f160, %f158, %f158;
	fma.rn.f32 	%f161, %f157, %f157, %f160;
	fma.rn.f32 	%f162, %f159, %f159, %f161;
	neg.f32 	%f163, %f162;
	setp.lt.f32 	%p23, %f153, %f163;
	selp.b32 	%r95, %r72, %r71, %p23;
	selp.f32 	%f175, %f163, %f153, %p23;
	add.s32 	%r90, %r90, 2;
$L__BB1_12:
	setp.eq.s32 	%p24, %r7, 0;
	@%p24 bra 	$L__BB1_14;
	mul.wide.u32 	%rd20, %r90, 12;
	add.s64 	%rd22, %rd21, %rd20;
	ld.const.f32 	%f164, [%rd22];
	ld.const.f32 	%f165, [%rd22+4];
	ld.const.f32 	%f166, [%rd22+8];
	sub.f32 	%f167, %f1, %f164;
	sub.f32 	%f168, %f2, %f165;
	sub.f32 	%f169, %f3, %f166;
	mul.f32 	%f170, %f168, %f168;
	fma.rn.f32 	%f171, %f167, %f167, %f170;
	fma.rn.f32 	%f172, %f169, %f169, %f171;
	neg.f32 	%f173, %f172;
	setp.lt.f32 	%p25, %f175, %f173;
	selp.b32 	%r95, %r90, %r95, %p25;
$L__BB1_14:
	mul.hi.u32 	%r74, %r95, -1431655765;
	shr.u32 	%r75, %r74, 1;
	mul.lo.s32 	%r76, %r75, 3;
	sub.s32 	%r73, %r95, %r76;
	setp.eq.s32 	%p26, %r73, 0;
	@%p26 bra 	$L__BB1_17;
	setp.ne.s32 	%p27, %r73, 1;
	@%p27 bra 	$L__BB1_18;
	add.s64 	%rd24, %rd1, %rd10;
	mov.b32 	%r77, 0;
	prmt.b32 	%r78, %r77, %r9, 0x3250U;
	st.global.u32 	[%rd24], %r78;
	bra.uni 	$L__BB1_19;
$L__BB1_17:
	add.s64 	%rd26, %rd1, %rd10;
	mov.b32 	%r79, 0;
	prmt.b32 	%r80, %r9, %r79, 0x7650U;
	st.global.u32 	[%rd26], %r80;
	bra.uni 	$L__BB1_19;
$L__BB1_18:
	add.s64 	%rd28, %rd1, %rd10;
	mov.b32 	%r81, 0;
	prmt.b32 	%r82, %r81, %r9, 0x3610U;
	st.global.u32 	[%rd28], %r82;
$L__BB1_19:
	add.s32 	%r83, %r83, %r2;
	setp.lt.s32 	%p28, %r83, %r32;
	@%p28 bra 	$L__BB1_3;
	bra.uni 	$L__BB1_21;
$L__BB1_20:
	mul.wide.s32 	%rd7, %r83, 4;
	add.s64 	%rd8, %rd2, %rd7;
	add.s64 	%rd9, %rd1, %rd7;
	ld.global.u8 	%r38, [%rd8];
	prmt.b32 	%r39, %r38, 0, 0x3340U;
	mov.b32 	%r40, 0;
	prmt.b32 	%r41, %r40, 0, 0x3340U;
	prmt.b32 	%r42, %r39, %r41, 0x5410U;
	st.global.u32 	[%rd9], %r42;
	add.s32 	%r83, %r83, %r2;
	setp.lt.s32 	%p3, %r83, %r32;
	@%p3 bra 	$L__BB1_20;
$L__BB1_21:
	ret;

}


// ===== COMPILED SASS (sm_100) =====

	.target	sm_100

	.elftype	@"ET_EXEC"


//--------------------- .note.nv.tkinfo           --------------------------
	.section	.note.nv.tkinfo,"",@"SHT_NOTE"
	.sectionflags	@"SHF_NOTE_NV_TKINFO"
	.tkinfo
        /*0018*/ 	.word	0x00000002
        /*0030*/ 	.string	""
        /*0030*/ 	.string	"ptxas"
        /*0030*/ 	.string	"Cuda compilation tools, release 13.0, V13.0.88"
        /*0030*/ 	.string	"Build cuda_13.0.r13.0/compiler.36424714_0"
        /*0030*/ 	.string	"-arch sm_100 -m 64 "



//--------------------- .note.nv.cuinfo           --------------------------
	.section	.note.nv.cuinfo,"",@"SHT_NOTE"
	.sectionflags	@"SHF_NOTE_NV_CUINFO"
        /*0018*/ 	.short	0x0002
        /*001a*/ 	.short	0x0064
        /*001c*/ 	.short	0x0082
	.zero		2


//--------------------- .nv.info                  --------------------------
	.section	.nv.info,"",@"SHT_CUDA_INFO"
	.align	4


	//----- nvinfo : EIATTR_REGCOUNT
	.align		4
        /*0000*/ 	.byte	0x04, 0x2f
        /*0002*/ 	.short	(.L_3 - .L_2)
	.align		4
.L_2:
        /*0004*/ 	.word	index@(_Z17minDistanceKernelPK6uchar4PS_ii)
        /*0008*/ 	.word	0x0000001d


	//----- nvinfo : EIATTR_FRAME_SIZE
	.align		4
.L_3:
        /*000c*/ 	.byte	0x04, 0x11
        /*000e*/ 	.short	(.L_5 - .L_4)
	.align		4
.L_4:
        /*0010*/ 	.word	index@(_Z17minDistanceKernelPK6uchar4PS_ii)
        /*0014*/ 	.word	0x00000000


	//----- nvinfo : EIATTR_REGCOUNT
	.align		4
.L_5:
        /*0018*/ 	.byte	0x04, 0x2f
        /*001a*/ 	.short	(.L_7 - .L_6)
	.align		4
.L_6:
        /*001c*/ 	.word	index@(_Z21minDistanceDemoKernelPK6uchar4PS_ii)
        /*0020*/ 	.word	0x0000001d


	//----- nvinfo : EIATTR_FRAME_SIZE
	.align		4
.L_7:
        /*0024*/ 	.byte	0x04, 0x11
        /*0026*/ 	.short	(.L_9 - .L_8)
	.align		4
.L_8:
        /*0028*/ 	.word	index@(_Z21minDistanceDemoKernelPK6uchar4PS_ii)
        /*002c*/ 	.word	0x00000000


	//----- nvinfo : EIATTR_MIN_STACK_SIZE
	.align		4
.L_9:
        /*0030*/ 	.byte	0x04, 0x12
        /*0032*/ 	.short	(.L_11 - .L_10)
	.align		4
.L_10:
        /*0034*/ 	.word	index@(_Z21minDistanceDemoKernelPK6uchar4PS_ii)
        /*0038*/ 	.word	0x00000000


	//----- nvinfo : EIATTR_MIN_STACK_SIZE
	.align		4
.L_11:
        /*003c*/ 	.byte	0x04, 0x12
        /*003e*/ 	.short	(.L_13 - .L_12)
	.align		4
.L_12:
        /*0040*/ 	.word	index@(_Z17minDistanceKernelPK6uchar4PS_ii)
        /*0044*/ 	.word	0x00000000
.L_13:


//--------------------- .nv.compat                --------------------------
	.section	.nv.compat,"",@"SHT_CUDA_COMPAT_INFO"
	.align	4
        /*0000*/ 	.byte	0x02, 0x09, 0x00, 0x00, 0x02, 0x02, 0x01, 0x00, 0x02, 0x05, 0x05, 0x00, 0x03, 0x07, 0x01, 0x01
        /*0010*/ 	.byte	0x02, 0x03, 0x00, 0x00, 0x02, 0x06, 0x01, 0x00, 0x04, 0x0b, 0x08, 0x00, 0x09, 0x00, 0x00, 0x00
        /*0020*/ 	.byte	0x00, 0x00, 0x00, 0x00


//--------------------- .nv.info._Z21minDistanceDemoKernelPK6uchar4PS_ii --------------------------
	.section	.nv.info._Z21minDistanceDemoKernelPK6uchar4PS_ii,"",@"SHT_CUDA_INFO"
	.sectionflags	@""
	.align	4


	//----- nvinfo : EIATTR_CUDA_API_VERSION
	.align		4
        /*0000*/ 	.byte	0x04, 0x37
        /*0002*/ 	.short	(.L_15 - .L_14)
.L_14:
        /*0004*/ 	.word	0x00000082


	//----- nvinfo : EIATTR_KPARAM_INFO
	.align		4
.L_15:
        /*0008*/ 	.byte	0x04, 0x17
        /*000a*/ 	.short	(.L_17 - .L_16)
.L_16:
        /*000c*/ 	.word	0x00000000
        /*0010*/ 	.short	0x0003
        /*0012*/ 	.short	0x0014
        /*0014*/ 	.byte	0x00, 0xf0, 0x11, 0x00


	//----- nvinfo : EIATTR_KPARAM_INFO
	.align		4
.L_17:
        /*0018*/ 	.byte	0x04, 0x17
        /*001a*/ 	.short	(.L_19 - .L_18)
.L_18:
        /*001c*/ 	.word	0x00000000
        /*0020*/ 	.short	0x0002
        /*0022*/ 	.short	0x0010
        /*0024*/ 	.byte	0x00, 0xf0, 0x11, 0x00


	//----- nvinfo : EIATTR_KPARAM_INFO
	.align		4
.L_19:
        /*0028*/ 	.byte	0x04, 0x17
        /*002a*/ 	.short	(.L_21 - .L_20)
.L_20:
        /*002c*/ 	.word	0x00000000
        /*0030*/ 	.short	0x0001
        /*0032*/ 	.short	0x0008
        /*0034*/ 	.byte	0x00, 0xf5, 0x21, 0x00


	//----- nvinfo : EIATTR_KPARAM_INFO
	.align		4
.L_21:
        /*0038*/ 	.byte	0x04, 0x17
        /*003a*/ 	.short	(.L_23 - .L_22)
.L_22:
        /*003c*/ 	.word	0x00000000
        /*0040*/ 	.short	0x0000
        /*0042*/ 	.short	0x0000
        /*0044*/ 	.byte	0x00, 0xf5, 0x21, 0x00


	//----- nvinfo : EIATTR_SPARSE_MMA_MASK
	.align		4
.L_23:
        /*0048*/ 	.byte	0x03, 0x50
        /*004a*/ 	.short	0x0000


	//----- nvinfo : EIATTR_MAXREG_COUNT
	.align		4
        /*004c*/ 	.byte	0x03, 0x1b
        /*004e*/ 	.short	0x00ff


	//----- nvinfo : EIATTR_MERCURY_ISA_VERSION
	.align		4
        /*0050*/ 	.byte	0x03, 0x5f
        /*0052*/ 	.short	0x0101


	//----- nvinfo : EIATTR_UNUSED_LOAD_BYTE_OFFSET
	.align		4
        /*0054*/ 	.byte	0x04, 0x44
        /*0056*/ 	.short	(.L_25 - .L_24)


	//   ....[0]....
.L_24:
        /*0058*/ 	.word	0x00000230
        /*005c*/ 	.word	0x00000007


	//----- nvinfo : EIATTR_VRC_CTA_INIT_COUNT
	.align		4
.L_25:
        /*0060*/ 	.byte	0x02, 0x4a
	.zero		1
	.zero		1


	//----- nvinfo : EIATTR_EXIT_INSTR_OFFSETS
	.align		4
        /*0064*/ 	.byte	0x04, 0x1c
        /*0066*/ 	.short	(.L_27 - .L_26)


	//   ....[0]....
.L_26:
        /*0068*/ 	.word	0x00000090


	//   ....[1]....
        /*006c*/ 	.word	0x000001a0


	//   ....[2]....
        /*0070*/ 	.word	0x00000f90


	//----- nvinfo : EIATTR_CRS_STACK_SIZE
	.align		4
.L_27:
        /*0074*/ 	.byte	0x04, 0x1e
        /*0076*/ 	.short	(.L_29 - .L_28)
.L_28:
        /*0078*/ 	.word	0x00000000


	//----- nvinfo : EIATTR_CBANK_PARAM_SIZE
	.align		4
.L_29:
        /*007c*/ 	.byte	0x03, 0x19
        /*007e*/ 	.short	0x0018


	//----- nvinfo : EIATTR_PARAM_CBANK
	.align		4
        /*0080*/ 	.byte	0x04, 0x0a
        /*0082*/ 	.short	(.L_31 - .L_30)
	.align		4
.L_30:
        /*0084*/ 	.word	index@(.nv.constant0._Z21minDistanceDemoKernelPK6uchar4PS_ii)
        /*0088*/ 	.short	0x0380
        /*008a*/ 	.short	0x0018


	//----- nvinfo : EIATTR_SW_WAR
	.align		4
.L_31:
        /*008c*/ 	.byte	0x04, 0x36
        /*008e*/ 	.short	(.L_33 - .L_32)
.L_32:
        /*0090*/ 	.word	0x00000008
.L_33:


//--------------------- .nv.info._Z17minDistanceKernelPK6uchar4PS_ii --------------------------
	.section	.nv.info._Z17minDistanceKernelPK6uchar4PS_ii,"",@"SHT_CUDA_INFO"
	.sectionflags	@""
	.align	4


	//----- nvinfo : EIATTR_CUDA_API_VERSION
	.align		4
        /*0000*/ 	.byte	0x04, 0x37
        /*0002*/ 	.short	(.L_35 - .L_34)
.L_34:
        /*0004*/ 	.word	0x00000082


	//----- nvinfo : EIATTR_KPARAM_INFO
	.align		4
.L_35:
        /*0008*/ 	.byte	0x04, 0x17
        /*000a*/ 	.short	(.L_37 - .L_36)
.L_36:
        /*000c*/ 	.word	0x00000000
        /*0010*/ 	.short	0x0003
        /*0012*/ 	.short	0x0014
        /*0014*/ 	.byte	0x00, 0xf0, 0x11, 0x00


	//----- nvinfo : EIATTR_KPARAM_INFO
	.align		4
.L_37:
        /*0018*/ 	.byte	0x04, 0x17
        /*001a*/ 	.short	(.L_39 - .L_38)
.L_38:
        /*001c*/ 	.word	0x00000000
        /*0020*/ 	.short	0x0002
        /*0022*/ 	.short	0x0010
        /*0024*/ 	.byte	0x00, 0xf0, 0x11, 0x00


	//----- nvinfo : EIATTR_KPARAM_INFO
	.align		4
.L_39:
        /*0028*/ 	.byte	0x04, 0x17
        /*002a*/ 	.short	(.L_41 - .L_40)
.L_40:
        /*002c*/ 	.word	0x00000000
        /*0030*/ 	.short	0x0001
        /*0032*/ 	.short	0x0008
        /*0034*/ 	.byte	0x00, 0xf5, 0x21, 0x00


	//----- nvinfo : EIATTR_KPARAM_INFO
	.align		4
.L_41:
        /*0038*/ 	.byte	0x04, 0x17
        /*003a*/ 	.short	(.L_43 - .L_42)
.L_42:
        /*003c*/ 	.word	0x00000000
        /*0040*/ 	.short	0x0000
        /*0042*/ 	.short	0x0000
        /*0044*/ 	.byte	0x00, 0xf5, 0x21, 0x00


	//----- nvinfo : EIATTR_SPARSE_MMA_MASK
	.align		4
.L_43:
        /*0048*/ 	.byte	0x03, 0x50
        /*004a*/ 	.short	0x0000


	//----- nvinfo : EIATTR_MAXREG_COUNT
	.align		4
        /*004c*/ 	.byte	0x03, 0x1b
        /*004e*/ 	.short	0x00ff


	//----- nvinfo : EIATTR_MERCURY_ISA_VERSION
	.align		4
        /*0050*/ 	.byte	0x03, 0x5f
        /*0052*/ 	.short	0x0101


	//----- nvinfo : EIATTR_UNUSED_LOAD_BYTE_OFFSET
	.align		4
        /*0054*/ 	.byte	0x04, 0x44
        /*0056*/ 	.short	(.L_45 - .L_44)


	//   ....[0]....
.L_44:
        /*0058*/ 	.word	0x00000110
        /*005c*/ 	.word	0x00000007


	//   ....[1]....
        /*0060*/ 	.word	0x00000210
        /*0064*/ 	.word	0x00000007


	//----- nvinfo : EIATTR_VRC_CTA_INIT_COUNT
	.align		4
.L_45:
        /*0068*/ 	.byte	0x02, 0x4a
	.zero		1
	.zero		1


	//----- nvinfo : EIATTR_EXIT_INSTR_OFFSETS
	.align		4
        /*006c*/ 	.byte	0x04, 0x1c
        /*006e*/ 	.short	(.L_47 - .L_46)


	//   ....[0]....
.L_46:
        /*0070*/ 	.word	0x00000090


	//   ....[1]....
        /*0074*/ 	.word	0x00000180


	//   ....[2]....
        /*0078*/ 	.word	0x00000e70


	//----- nvinfo : EIATTR_CRS_STACK_SIZE
	.align		4
.L_47:
        /*007c*/ 	.byte	0x04, 0x1e
        /*007e*/ 	.short	(.L_49 - .L_48)
.L_48:
        /*0080*/ 	.word	0x00000000


	//----- nvinfo : EIATTR_CBANK_PARAM_SIZE
	.align		4
.L_49:
        /*0084*/ 	.byte	0x03, 0x19
        /*0086*/ 	.short	0x0018


	//----- nvinfo : EIATTR_PARAM_CBANK
	.align		4
        /*0088*/ 	.byte	0x04, 0x0a
        /*008a*/ 	.short	(.L_51 - .L_50)
	.align		4
.L_50:
        /*008c*/ 	.word	index@(.nv.constant0._Z17minDistanceKernelPK6uchar4PS_ii)
        /*0090*/ 	.short	0x0380
        /*0092*/ 	.short	0x0018


	//----- nvinfo : EIATTR_SW_WAR
	.align		4
.L_51:
        /*0094*/ 	.byte	0x04, 0x36
        /*0096*/ 	.short	(.L_53 - .L_52)
.L_52:
        /*0098*/ 	.word	0x00000008
.L_53:


//--------------------- .nv.callgraph             --------------------------
	.section	.nv.callgraph,"",@"SHT_CUDA_CALLGRAPH"
	.align	4
	.sectionentsize	8
	.align		4
        /*0000*/ 	.word	0x00000000
	.align		4
        /*0004*/ 	.word	0xffffffff
	.align		4
        /*0008*/ 	.word	0x00000000
	.align		4
        /*000c*/ 	.word	0xfffffffe
	.align		4
        /*0010*/ 	.word	0x00000000
	.align		4
        /*0014*/ 	.word	0xfffffffd
	.align		4
        /*0018*/ 	.word	0x00000000
	.align		4
        /*001c*/ 	.word	0xfffffffc


//--------------------- .nv.constant3             --------------------------
	.section	.nv.constant3,"a",@progbits
	.align	4
.nv.constant3:
	.type		d_classAvg,@object
	.size		d_classAvg,(d_numClasses - d_classAvg)
d_classAvg:
	.zero		384
	.type		d_numClasses,@object
	.size		d_numClasses,(.L_1 - d_numClasses)
d_numClasses:
	.zero		4
.L_1:


//--------------------- .text._Z21minDistanceDemoKernelPK6uchar4PS_ii --------------------------
	.section	.text._Z21minDistanceDemoKernelPK6uchar4PS_ii,"ax",@progbits
	.align	128
        .global         _Z21minDistanceDemoKernelPK6uchar4PS_ii
        .type           _Z21minDistanceDemoKernelPK6uchar4PS_ii,@function
        .size           _Z21minDistanceDemoKernelPK6uchar4PS_ii,(.L_x_21 - _Z21minDistanceDemoKernelPK6uchar4PS_ii)
        .other          _Z21minDistanceDemoKernelPK6uchar4PS_ii,@"STO_CUDA_ENTRY STV_DEFAULT"
_Z21minDistanceDemoKernelPK6uchar4PS_ii:
.text._Z21minDistanceDemoKernelPK6uchar4PS_ii:
[----:B------:R-:W-:Y:S01]  /*0000*/  LDC R1, c[0x0][0x37c] ;  /* 0x0000df00ff017b82 */ /* 0x000fe20000000800 */
[----:B------:R-:W0:Y:S07]  /*0010*/  S2R R3, SR_TID.X ;  /* 0x0000000000037919 */ /* 0x000e2e0000002100 */
[----:B------:R-:W0:Y:S01]  /*0020*/  S2UR UR4, SR_CTAID.X ;  /* 0x00000000000479c3 */ /* 0x000e220000002500 */
[----:B------:R-:W1:Y:S07]  /*0030*/  LDCU UR6, c[0x0][0x390] ;  /* 0x00007200ff0677ac */ /* 0x000e6e0008000800 */
[----:B------:R-:W0:Y:S01]  /*0040*/  LDC R0, c[0x0][0x360] ;  /* 0x0000d800ff007b82 */ /* 0x000e220000000800 */
[----:B------:R-:W2:Y:S01]  /*0050*/  LDCU UR5, c[0x0][0x370] ;  /* 0x00006e00ff0577ac */ /* 0x000ea20008000800 */
[----:B0-----:R-:W-:-:S02]  /*0060*/  IMAD R3, R0, UR4, R3 ;  /* 0x0000000400037c24 */ /* 0x001fc4000f8e0203 */
[----:B--2---:R-:W-:-:S03]  /*0070*/  IMAD R0, R0, UR5, RZ ;  /* 0x0000000500007c24 */ /* 0x004fc6000f8e02ff */
[----:B-1----:R-:W-:-:S13]  /*0080*/  ISETP.GE.AND P0, PT, R3, UR6, PT ;  /* 0x0000000603007c0c */ /* 0x002fda000bf06270 */
[----:B------:R-:W-:Y:S05]  /*0090*/  @P0 EXIT ;  /* 0x000000000000094d */ /* 0x000fea0003800000 */
[----:B------:R-:W0:Y:S01]  /*00a0*/  LDCU UR4, c[0x0][0x394] ;  /* 0x00007280ff0477ac */ /* 0x000e220008000800 */
[----:B------:R-:W1:Y:S01]  /*00b0*/  LDCU.64 UR8, c[0x0][0x358] ;  /* 0x00006b00ff0877ac */ /* 0x000e620008000a00 */
[----:B0-----:R-:W-:-:S09]  /*00c0*/  UISETP.GT.AND UP0, UPT, UR4, URZ, UPT ;  /* 0x000000ff0400728c */ /* 0x001fd2000bf04270 */
[----:B-1----:R-:W-:Y:S05]  /*00d0*/  BRA.U UP0, `(.L_x_0) ;  /* 0x0000000100347547 */ /* 0x002fea000b800000 */
[----:B------:R-:W0:Y:S01]  /*00e0*/  LDC.64 R8, c[0x0][0x380] ;  /* 0x0000e000ff087b82 */ /* 0x000e220000000a00 */
[----:B------:R-:W-:-:S07]  /*00f0*/  PRMT R13, RZ, 0x3340, RZ ;  /* 0x00003340ff0d7816 */ /* 0x000fce00000000ff */
[----:B------:R-:W1:Y:S02]  /*0100*/  LDC.64 R10, c[0x0][0x388] ;  /* 0x0000e200ff0a7b82 */ /* 0x000e640000000a00 */
.L_x_1:
[----:B0-----:R-:W-:-:S06]  /*0110*/  IMAD.WIDE R4, R3, 0x4, R8 ;  /* 0x0000000403047825 */ /* 0x001fcc00078e0208 */
[----:B--2---:R-:W2:Y:S01]  /*0120*/  LDG.E.U8 R4, desc[UR8][R4.64] ;  /* 0x0000000804047981 */ /* 0x004ea2000c1e1100 */
[----:B-1----:R-:W-:Y:S01]  /*0130*/  IMAD.WIDE R6, R3, 0x4, R10 ;  /* 0x0000000403067825 */ /* 0x002fe200078e020a */
[----:B------:R-:W-:-:S04]  /*0140*/  IADD3 R3, PT, PT, R0, R3, RZ ;  /* 0x0000000300037210 */ /* 0x000fc80007ffe0ff */
[----:B------:R-:W-:Y:S02]  /*0150*/  ISETP.GE.AND P0, PT, R3, UR6, PT ;  /* 0x0000000603007c0c */ /* 0x000fe4000bf06270 */
[----:B--2---:R-:W-:-:S04]  /*0160*/  PRMT R2, R4, 0x3340, RZ ;  /* 0x0000334004027816 */ /* 0x004fc800000000ff */
[----:B------:R-:W-:-:S05]  /*0170*/  PRMT R15, R2, 0x5410, R13 ;  /* 0x00005410020f7816 */ /* 0x000fca000000000d */
[----:B------:R2:W-:Y:S02]  /*0180*/  STG.E desc[UR8][R6.64], R15 ;  /* 0x0000000f06007986 */ /* 0x0005e4000c101908 */
[----:B------:R-:W-:Y:S05]  /*0190*/  @!P0 BRA `(.L_x_1) ;  /* 0xfffffffc00dc8947 */ /* 0x000fea000383ffff */
[----:B------:R-:W-:Y:S05]  /*01a0*/  EXIT ;  /* 0x000000000000794d */ /* 0x000fea0003800000 */
.L_x_0:
[----:B------:R-:W-:Y:S02]  /*01b0*/  ULOP3.LUT UR5, UR4, 0x7, URZ, 0xc0, !UPT ;  /* 0x0000000704057892 */ /* 0x000fe4000f8ec0ff */
[----:B------:R-:W-:Y:S02]  /*01c0*/  ULOP3.LUT UR7, UR4, 0x3, URZ, 0xc0, !UPT ;  /* 0x0000000304077892 */ /* 0x000fe4000f8ec0ff */
[----:B------:R-:W-:Y:S02]  /*01d0*/  UIADD3 UR6, UPT, UPT, UR5, -0x1, URZ ;  /* 0xffffffff05067890 */ /* 0x000fe4000fffe0ff */
[----:B------:R-:W-:Y:S02]  /*01e0*/  ULOP3.LUT UR4, UR4, 0x7ffffff8, URZ, 0xc0, !UPT ;  /* 0x7ffffff804047892 */ /* 0x000fe4000f8ec0ff */
[----:B------:R-:W-:-:S11]  /*01f0*/  UISETP.GE.U32.AND UP0, UPT, UR6, 0x3, UPT ;  /* 0x000000030600788c */ /* 0x000fd6000bf06070 */
.L_x_10:
[----:B0-----:R-:W0:Y:S08]  /*0200*/  LDC.64 R8, c[0x0][0x380] ;  /* 0x0000e000ff087b82 */ /* 0x001e300000000a00 */
[----:B-1----:R-:W1:Y:S01]  /*0210*/  LDC.64 R6, c[0x0][0x390] ;  /* 0x0000e400ff067b82 */ /* 0x002e620000000a00 */
[----:B0-----:R-:W-:-:S05]  /*0220*/  IMAD.WIDE R8, R3, 0x4, R8 ;  /* 0x0000000403087825 */ /* 0x001fca00078e0208 */
[----:B------:R-:W2:Y:S01]  /*0230*/  LDG.E R2, desc[UR8][R8.64] ;  /* 0x0000000808027981 */ /* 0x000ea2000c1e1900 */
[-C--:B------:R-:W-:Y:S01]  /*0240*/  MOV R4, R3.reuse ;  /* 0x0000000300047202 */ /* 0x080fe20000000f00 */
[----:B------:R-:W-:Y:S01]  /*0250*/  HFMA2 R5, -RZ, RZ, -10824, -13904 ;  /* 0xf149f2caff057431 */ /* 0x000fe200000001ff */
[----:B-1----:R-:W-:Y:S02]  /*0260*/  ISETP.GE.U32.AND P1, PT, R7, 0x8, PT ;  /* 0x000000080700780c */ /* 0x002fe40003f26070 */
[----:B------:R-:W-:Y:S02]  /*0270*/  CS2R R22, SRZ ;  /* 0x0000000000167805 */ /* 0x000fe4000001ff00 */
[----:B------:R-:W-:-:S04]  /*0280*/  IADD3 R3, PT, PT, R0, R3, RZ ;  /* 0x0000000300037210 */ /* 0x000fc80007ffe0ff */
[----:B------:R-:W-:Y:S02]  /*0290*/  ISETP.GE.AND P0, PT, R3, R6, PT ;  /* 0x000000060300720c */ /* 0x000fe40003f06270 */
[C---:B--2---:R-:W-:Y:S02]  /*02a0*/  PRMT R6, R2.reuse, 0x7770, RZ ;  /* 0x0000777002067816 */ /* 0x044fe400000000ff */
[C---:B------:R-:W-:Y:S02]  /*02b0*/  PRMT R10, R2.reuse, 0x7771, RZ ;  /* 0x00007771020a7816 */ /* 0x040fe400000000ff */
[----:B------:R-:W-:Y:S02]  /*02c0*/  PRMT R11, R2, 0x7772, RZ ;  /* 0x00007772020b7816 */ /* 0x000fe400000000ff */
[----:B------:R-:W-:Y:S02]  /*02d0*/  I2FP.F32.U32 R9, R6 ;  /* 0x0000000600097245 */ /* 0x000fe40000201000 */
[----:B------:R-:W-:-:S02]  /*02e0*/  I2FP.F32.U32 R6, R10 ;  /* 0x0000000a00067245 */ /* 0x000fc40000201000 */
[----:B------:R-:W-:Y:S01]  /*02f0*/  I2FP.F32.U32 R8, R11 ;  /* 0x0000000b00087245 */ /* 0x000fe20000201000 */
[----:B------:R-:W-:Y:S06]  /*0300*/  @!P1 BRA `(.L_x_2) ;  /* 0x0000000400749947 */ /* 0x000fec0003800000 */
[----:B------:R-:W-:Y:S02]  /*0310*/  MOV R5, 0xf149f2ca ;  /* 0xf149f2ca00057802 */ /* 0x000fe40000000f00 */
[----:B------:R-:W-:Y:S02]  /*0320*/  MOV R21, RZ ;  /* 0x000000ff00157202 */ /* 0x000fe40000000f00 */
[----:B------:R-:W-:Y:S02]  /*0330*/  MOV R20, 0x30 ;  /* 0x0000003000147802 */ /* 0x000fe40000000f00 */
[----:B------:R-:W-:-:S07]  /*0340*/  MOV R22, RZ ;  /* 0x000000ff00167202 */ /* 0x000fce0000000f00 */
.L_x_3:
[----:B------:R-:W0:Y:S08]  /*0350*/  LDC.64 R16, c[0x3][R20+-0x30] ;  /* 0x00fff40014107b82 */ /* 0x000e300000000a00 */
[----:B------:R-:W1:Y:S08]  /*0360*/  LDC.64 R10, c[0x3][R20+-0x20] ;  /* 0x00fff800140a7b82 */ /* 0x000e700000000a00 */
[----:B------:R-:W2:Y:S08]  /*0370*/  LDC.64 R12, c[0x3][R20+-0x28] ;  /* 0x00fff600140c7b82 */ /* 0x000eb00000000a00 */
[----:B------:R-:W3:Y:S01]  /*0380*/  LDC.64 R14, c[0x3][R20+-0x18] ;  /* 0x00fffa00140e7b82 */ /* 0x000ee20000000a00 */
[----:B0-----:R-:W-:Y:S01]  /*0390*/  FADD R18, R6, -R17 ;  /* 0x8000001106127221 */ /* 0x001fe20000000000 */
[----:B------:R-:W-:-:S03]  /*03a0*/  FADD R23, R9, -R16 ;  /* 0x8000001009177221 */ /* 0x000fc60000000000 */
[----:B------:R-:W-:-:S03]  /*03b0*/  FMUL R24, R18, R18 ;  /* 0x0000001212187220 */ /* 0x000fc60000400000 */
[----:B------:R-:W0:Y:S01]  /*03c0*/  LDC.64 R16, c[0x3][R20+-0x10] ;  /* 0x00fffc0014107b82 */ /* 0x000e220000000a00 */
[----:B-1----:R-:W-:Y:S01]  /*03d0*/  FADD R10, R6, -R10 ;  /* 0x8000000a060a7221 */ /* 0x002fe20000000000 */
[----:B------:R-:W-:-:S03]  /*03e0*/  FFMA R23, R23, R23, R24 ;  /* 0x0000001717177223 */ /* 0x000fc60000000018 */
[----:B------:R-:W-:-:S03]  /*03f0*/  FMUL R10, R10, R10 ;  /* 0x0000000a0a0a7220 */ /* 0x000fc60000400000 */
[----:B------:R-:W1:Y:S01]  /*0400*/  LDC.64 R18, c[0x3][R20+-0x8] ;  /* 0x00fffe0014127b82 */ /* 0x000e620000000a00 */
[----:B--2---:R-:W-:Y:S01]  /*0410*/  FADD R12, R8, -R12 ;  /* 0x8000000c080c7221 */ /* 0x004fe20000000000 */
[----:B------:R-:W-:-:S03]  /*0420*/  FADD R13, R9, -R13 ;  /* 0x8000000d090d7221 */ /* 0x000fc60000000000 */
[----:B------:R-:W-:Y:S01]  /*0430*/  FFMA R12, R12, R12, R23 ;  /* 0x0000000c0c0c7223 */ /* 0x000fe20000000017 */
[----:B------:R-:W-:Y:S01]  /*0440*/  FFMA R24, R13, R13, R10 ;  /* 0x0000000d0d187223 */ /* 0x000fe2000000000a */
[----:B------:R-:W-:Y:S01]  /*0450*/  FADD R23, R8, -R11 ;  /* 0x8000000b08177221 */ /* 0x000fe20000000000 */
[----:B---3--:R-:W-:Y:S01]  /*0460*/  FADD R15, R6, -R15 ;  /* 0x8000000f060f7221 */ /* 0x008fe20000000000 */
[----:B------:R-:W2:Y:S01]  /*0470*/  LDC.64 R10, c[0x3][R20] ;  /* 0x00c00000140a7b82 */ /* 0x000ea20000000a00 */
[----:B------:R-:W-:Y:S01]  /*0480*/  FSETP.GEU.AND P5, PT, R5, -R12, PT ;  /* 0x8000000c0500720b */ /* 0x000fe20003fae000 */
[----:B------:R-:W-:Y:S01]  /*0490*/  FADD R14, R9, -R14 ;  /* 0x8000000e090e7221 */ /* 0x000fe20000000000 */
[----:B------:R-:W-:Y:S01]  /*04a0*/  FMUL R15, R15, R15 ;  /* 0x0000000f0f0f7220 */ /* 0x000fe20000400000 */
[----:B------:R-:W-:Y:S01]  /*04b0*/  FFMA R23, R23, R23, R24 ;  /* 0x0000001717177223 */ /* 0x000fe20000000018 */
[----:B------:R-:W-:Y:S02]  /*04c0*/  FSEL R24, -R12, R5, !P5 ;  /* 0x000000050c187208 */ /* 0x000fe40006800100 */
[----:B------:R-:W-:Y:S01]  /*04d0*/  FFMA R5, R14, R14, R15 ;  /* 0x0000000e0e057223 */ /* 0x000fe2000000000f */
[----:B0-----:R-:W-:Y:S01]  /*04e0*/  FADD R16, R8, -R16 ;  /* 0x8000001008107221 */ /* 0x001fe20000000000 */
[----:B------:R-:W-:Y:S01]  /*04f0*/  FSETP.GEU.AND P6, PT, R24, -R23, PT ;  /* 0x800000171800720b */ /* 0x000fe20003fce000 */
[----:B------:R-:W0:Y:S01]  /*0500*/  LDC.64 R14, c[0x3][R20+0x10] ;  /* 0x00c00400140e7b82 */ /* 0x000e220000000a00 */
[----:B------:R-:W-:-:S02]  /*0510*/  SEL R22, R21, R22, !P5 ;  /* 0x0000001615167207 */ /* 0x000fc40006800000 */
[----:B------:R-:W-:Y:S01]  /*0520*/  FSEL R23, -R23, R24, !P6 ;  /* 0x0000001817177208 */ /* 0x000fe20007000100 */
[----:B-1----:R-:W-:Y:S01]  /*0530*/  FADD R25, R6, -R18 ;  /* 0x8000001206197221 */ /* 0x002fe20000000000 */
[----:B------:R-:W-:Y:S01]  /*0540*/  FFMA R18, R16, R16, R5 ;  /* 0x0000001010127223 */ /* 0x000fe20000000005 */
[----:B------:R-:W-:Y:S02]  /*0550*/  FADD R5, R9, -R17 ;  /* 0x8000001109057221 */ /* 0x000fe40000000000 */
[----:B------:R-:W1:Y:S01]  /*0560*/  LDC.64 R12, c[0x3][R20+0x8] ;  /* 0x00c00200140c7b82 */ /* 0x000e620000000a00 */
[----:B------:R-:W-:Y:S01]  /*0570*/  FMUL R24, R25, R25 ;  /* 0x0000001919187220 */ /* 0x000fe20000400000 */
[----:B------:R-:W-:Y:S01]  /*0580*/  FADD R19, R8, -R19 ;  /* 0x8000001308137221 */ /* 0x000fe20000000000 */
[----:B------:R-:W-:Y:S02]  /*0590*/  FSETP.GEU.AND P4, PT, R23, -R18, PT ;  /* 0x800000121700720b */ /* 0x000fe40003f8e000 */
[----:B------:R-:W-:Y:S01]  /*05a0*/  FFMA R24, R5, R5, R24 ;  /* 0x0000000505187223 */ /* 0x000fe20000000018 */
[----:B--2---:R-:W-:Y:S01]  /*05b0*/  FADD R5, R9, -R10 ;  /* 0x8000000a09057221 */ /* 0x004fe20000000000 */
[----:B------:R-:W-:Y:S01]  /*05c0*/  FSEL R23, -R18, R23, !P4 ;  /* 0x0000001712177208 */ /* 0x000fe20006000100 */
[----:B------:R-:W2:Y:S01]  /*05d0*/  LDC.64 R16, c[0x3][R20+0x18] ;  /* 0x00c0060014107b82 */ /* 0x000ea20000000a00 */
[----:B------:R-:W-:Y:S01]  /*05e0*/  FADD R18, R6, -R11 ;  /* 0x8000000b06127221 */ /* 0x000fe20000000000 */
[----:B------:R-:W-:Y:S01]  /*05f0*/  FFMA R24, R19, R19, R24 ;  /* 0x0000001313187223 */ /* 0x000fe20000000018 */
[----:B------:R-:W-:-:S02]  /*0600*/  @!P6 IADD3 R22, PT, PT, R21, 0x1, RZ ;  /* 0x000000011516e810 */ /* 0x000fc40007ffe0ff */
[----:B------:R-:W-:Y:S02]  /*0610*/  FMUL R26, R18, R18 ;  /* 0x00000012121a7220 */ /* 0x000fe40000400000 */
[----:B------:R-:W-:Y:S01]  /*0620*/  FSETP.GEU.AND P3, PT, R23, -R24, PT ;  /* 0x800000181700720b */ /* 0x000fe20003f6e000 */
[----:B------:R3:W4:Y:S01]  /*0630*/  LDC.64 R10, c[0x3][R20+0x20] ;  /* 0x00c00800140a7b82 */ /* 0x0007220000000a00 */
[----:B------:R-:W-:Y:S01]  /*0640*/  FFMA R5, R5, R5, R26 ;  /* 0x0000000505057223 */ /* 0x000fe2000000001a */
[----:B0-----:R-:W-:Y:S01]  /*0650*/  FADD R14, R6, -R14 ;  /* 0x8000000e060e7221 */ /* 0x001fe20000000000 */
[----:B------:R-:W-:Y:S01]  /*0660*/  FSEL R23, -R24, R23, !P3 ;  /* 0x0000001718177208 */ /* 0x000fe20005800100 */
[----:B------:R-:W-:Y:S01]  /*0670*/  FADD R15, R8, -R15 ;  /* 0x8000000f080f7221 */ /* 0x000fe20000000000 */
[----:B------:R-:W-:Y:S01]  /*0680*/  @!P4 IADD3 R22, PT, PT, R21, 0x2, RZ ;  /* 0x000000021516c810 */ /* 0x000fe20007ffe0ff */
[----:B------:R-:W-:Y:S02]  /*0690*/  FMUL R14, R14, R14 ;  /* 0x0000000e0e0e7220 */ /* 0x000fe40000400000 */
[----:B------:R3:W0:Y:S01]  /*06a0*/  LDC.64 R18, c[0x3][R20+0x28] ;  /* 0x00c00a0014127b82 */ /* 0x0006220000000a00 */
[----:B-1----:R-:W-:Y:S01]  /*06b0*/  FADD R12, R8, -R12 ;  /* 0x8000000c080c7221 */ /* 0x002fe20000000000 */
[----:B------:R-:W-:-:S02]  /*06c0*/  FADD R13, R9, -R13 ;  /* 0x8000000d090d7221 */ /* 0x000fc40000000000 */
[----:B------:R-:W-:Y:S01]  /*06d0*/  @!P3 IADD3 R22, PT, PT, R21, 0x3, RZ ;  /* 0x000000031516b810 */ /* 0x000fe20007ffe0ff */
[----:B------:R-:W-:Y:S01]  /*06e0*/  FFMA R12, R12, R12, R5 ;  /* 0x0000000c0c0c7223 */ /* 0x000fe20000000005 */
[----:B------:R-:W-:Y:S01]  /*06f0*/  FFMA R14, R13, R13, R14 ;  /* 0x0000000d0d0e7223 */ /* 0x000fe2000000000e */
[----:B--2---:R-:W-:Y:S01]  /*0700*/  FADD R17, R6, -R17 ;  /* 0x8000001106117221 */ /* 0x004fe20000000000 */
[----:B------:R-:W-:Y:S02]  /*0710*/  FADD R16, R9, -R16 ;  /* 0x8000001009107221 */ /* 0x000fe40000000000 */
[----:B------:R-:W-:Y:S01]  /*0720*/  FSETP.GEU.AND P1, PT, R23, -R12, PT ;  /* 0x8000000c1700720b */ /* 0x000fe20003f2e000 */
[----:B------:R-:W-:Y:S01]  /*0730*/  FFMA R15, R15, R15, R14 ;  /* 0x0000000f0f0f7223 */ /* 0x000fe2000000000e */
[----:B------:R-:W-:Y:S01]  /*0740*/  FMUL R17, R17, R17 ;  /* 0x0000001111117220 */ /* 0x000fe20000400000 */
[----:B---3--:R-:W-:Y:S02]  /*0750*/  IADD3 R20, PT, PT, R20, 0x60, RZ ;  /* 0x0000006014147810 */ /* 0x008fe40007ffe0ff */
[----:B------:R-:W-:Y:S01]  /*0760*/  FSEL R12, -R12, R23, !P1 ;  /* 0x000000170c0c7208 */ /* 0x000fe20004800100 */
[----:B------:R-:W-:Y:S01]  /*0770*/  FFMA R17, R16, R16, R17 ;  /* 0x0000001010117223 */ /* 0x000fe20000000011 */
[----:B----4-:R-:W-:Y:S01]  /*0780*/  FADD R10, R8, -R10 ;  /* 0x8000000a080a7221 */ /* 0x010fe20000000000 */
[----:B------:R-:W-:Y:S01]  /*0790*/  FADD R11, R9, -R11 ;  /* 0x8000000b090b7221 */ /* 0x000fe20000000000 */
[----:B------:R-:W-:-:S02]  /*07a0*/  FSETP.GEU.AND P2, PT, R12, -R15, PT ;  /* 0x8000000f0c00720b */ /* 0x000fc40003f4e000 */
[----:B------:R-:W-:Y:S02]  /*07b0*/  FFMA R17, R10, R10, R17 ;  /* 0x0000000a0a117223 */ /* 0x000fe40000000011 */
[----:B------:R-:W-:Y:S01]  /*07c0*/  FSEL R12, -R15, R12, !P2 ;  /* 0x0000000c0f0c7208 */ /* 0x000fe20005000100 */
[----:B0-----:R-:W-:Y:S01]  /*07d0*/  FADD R18, R6, -R18 ;  /* 0x8000001206127221 */ /* 0x001fe20000000000 */
[----:B------:R-:W-:Y:S01]  /*07e0*/  FADD R19, R8, -R19 ;  /* 0x8000001308137221 */ /* 0x000fe20000000000 */
[----:B------:R-:W-:Y:S02]  /*07f0*/  @!P1 IADD3 R22, PT, PT, R21, 0x4, RZ ;  /* 0x0000000415169810 */ /* 0x000fe40007ffe0ff */
[----:B------:R-:W-:Y:S01]  /*0800*/  FMUL R18, R18, R18 ;  /* 0x0000001212127220 */ /* 0x000fe20000400000 */
[----:B------:R-:W-:-:S03]  /*0810*/  FSETP.GEU.AND P5, PT, R12, -R17, PT ;  /* 0x800000110c00720b */ /* 0x000fc60003fae000 */
[----:B------:R-:W-:Y:S01]  /*0820*/  FFMA R18, R11, R11, R18 ;  /* 0x0000000b0b127223 */ /* 0x000fe20000000012 */
[----:B------:R-:W-:Y:S02]  /*0830*/  FSEL R5, -R17, R12, !P5 ;  /* 0x0000000c11057208 */ /* 0x000fe40006800100 */
[----:B------:R-:W-:Y:S01]  /*0840*/  @!P2 IADD3 R22, PT, PT, R21, 0x5, RZ ;  /* 0x000000051516a810 */ /* 0x000fe20007ffe0ff */
[----:B------:R-:W-:-:S05]  /*0850*/  FFMA R18, R19, R19, R18 ;  /* 0x0000001313127223 */ /* 0x000fca0000000012 */
[----:B------:R-:W-:Y:S02]  /*0860*/  FSETP.GEU.AND P3, PT, R5, -R18, PT ;  /* 0x800000120500720b */ /* 0x000fe40003f6e000 */
[----:B------:R-:W-:Y:S02]  /*0870*/  @!P5 IADD3 R22, PT, PT, R21, 0x6, RZ ;  /* 0x000000061516d810 */ /* 0x000fe40007ffe0ff */
[----:B------:R-:W-:-:S09]  /*0880*/  FSEL R5, -R18, R5, !P3 ;  /* 0x0000000512057208 */ /* 0x000fd20005800100 */
[C---:B------:R-:W-:Y:S02]  /*0890*/  @!P3 IADD3 R22, PT, PT, R21.reuse, 0x7, RZ ;  /* 0x000000071516b810 */ /* 0x040fe40007ffe0ff */
[----:B------:R-:W-:-:S04]  /*08a0*/  IADD3 R21, PT, PT, R21, 0x8, RZ ;  /* 0x0000000815157810 */ /* 0x000fc80007ffe0ff */
[----:B------:R-:W-:-:S13]  /*08b0*/  ISETP.NE.AND P1, PT, R21, UR4, PT ;  /* 0x0000000415007c0c */ /* 0x000fda000bf25270 */
[----:B------:R-:W-:Y:S05]  /*08c0*/  @P1 BRA `(.L_x_3) ;  /* 0xfffffff800a01947 */ /* 0x000fea000383ffff */
[----:B------:R-:W-:-:S07]  /*08d0*/  MOV R23, UR4 ;  /* 0x0000000400177c02 */ /* 0x000fce0008000f00 */
.L_x_2:
[----:B------:R-:W-:-:S09]  /*08e0*/  UISETP.NE.AND UP1, UPT, UR5, URZ, UPT ;  /* 0x000000ff0500728c */ /* 0x000fd2000bf25270 */
[----:B------:R-:W-:Y:S05]  /*08f0*/  BRA.U !UP1, `(.L_x_4) ;  /* 0x0000000509547547 */ /* 0x000fea000b800000 */
[----:B------:R-:W-:Y:S01]  /*0900*/  UISETP.NE.AND UP1, UPT, UR7, URZ, UPT ;  /* 0x000000ff0700728c */ /* 0x000fe2000bf25270 */
[----:B------:R-:W-:Y:S10]  /*0910*/  BRA.U !UP0, `(.L_x_5) ;  /* 0x0000000108b07547 */ /* 0x000ff4000b800000 */
[----:B------:R-:W-:-:S04]  /*0920*/  IMAD R24, R23, 0xc, RZ ;  /* 0x0000000c17187824 */ /* 0x000fc800078e02ff */
        /* <DEDUP_REMOVED lines=9> */
[----:B------:R-:W-:Y:S01]  /*09c0*/  FFMA R11, R10, R10, R11 ;  /* 0x0000000a0a0b7223 */ /* 0x000fe2000000000b */
[----:B------:R-:W-:Y:S02]  /*09d0*/  FADD R13, R8, -R13 ;  /* 0x8000000d080d7221 */ /* 0x000fe40000000000 */
[----:B------:R-:W-:-:S03]  /*09e0*/  FMUL R12, R12, R12 ;  /* 0x0000000c0c0c7220 */ /* 0x000fc60000400000 */
[----:B------:R-:W1:Y:S01]  /*09f0*/  LDC.64 R20, c[0x3][R24+0x20] ;  /* 0x00c0080018147b82 */ /* 0x000e620000000a00 */
[----:B--2---:R-:W-:Y:S01]  /*0a00*/  FADD R14, R8, -R14 ;  /* 0x8000000e080e7221 */ /* 0x004fe20000000000 */
[----:B------:R-:W-:-:S03]  /*0a10*/  FADD R15, R9, -R15 ;  /* 0x8000000f090f7221 */ /* 0x000fc60000000000 */
[----:B------:R-:W-:Y:S01]  /*0a20*/  FFMA R14, R14, R14, R11 ;  /* 0x0000000e0e0e7223 */ /* 0x000fe2000000000b */
[----:B------:R-:W-:Y:S01]  /*0a30*/  FFMA R12, R15, R15, R12 ;  /* 0x0000000f0f0c7223 */ /* 0x000fe2000000000c */
[----:B---3--:R-:W-:Y:S01]  /*0a40*/  FADD R17, R6, -R17 ;  /* 0x8000001106117221 */ /* 0x008fe20000000000 */
[----:B------:R-:W-:Y:S02]  /*0a50*/  FADD R16, R9, -R16 ;  /* 0x8000001009107221 */ /* 0x000fe40000000000 */
[----:B------:R-:W-:Y:S01]  /*0a60*/  FSETP.GEU.AND P1, PT, R5, -R14, PT ;  /* 0x8000000e0500720b */ /* 0x000fe20003f2e000 */
[----:B------:R-:W-:Y:S01]  /*0a70*/  FFMA R12, R13, R13, R12 ;  /* 0x0000000d0d0c7223 */ /* 0x000fe2000000000c */
[----:B------:R-:W-:Y:S02]  /*0a80*/  FMUL R17, R17, R17 ;  /* 0x0000001111117220 */ /* 0x000fe40000400000 */
[----:B------:R-:W-:Y:S02]  /*0a90*/  FSEL R5, -R14, R5, !P1 ;  /* 0x000000050e057208 */ /* 0x000fe40004800100 */
[----:B------:R-:W-:Y:S01]  /*0aa0*/  FFMA R17, R16, R16, R17 ;  /* 0x0000001010117223 */ /* 0x000fe20000000011 */
[----:B0-----:R-:W-:Y:S01]  /*0ab0*/  FADD R18, R6, -R18 ;  /* 0x8000001206127221 */ /* 0x001fe20000000000 */
[----:B------:R-:W-:Y:S01]  /*0ac0*/  FSETP.GEU.AND P2, PT, R5, -R12, PT ;  /* 0x8000000c0500720b */ /* 0x000fe20003f4e000 */
[----:B------:R-:W-:Y:S01]  /*0ad0*/  FADD R19, R8, -R19 ;  /* 0x8000001308137221 */ /* 0x000fe20000000000 */
[----:B------:R-:W-:Y:S01]  /*0ae0*/  SEL R22, R23, R22, !P1 ;  /* 0x0000001617167207 */ /* 0x000fe20004800000 */
[----:B------:R-:W-:Y:S01]  /*0af0*/  FMUL R18, R18, R18 ;  /* 0x0000001212127220 */ /* 0x000fe20000400000 */
[----:B------:R-:W-:Y:S01]  /*0b00*/  FSEL R5, -R12, R5, !P2 ;  /* 0x000000050c057208 */ /* 0x000fe20005000100 */
[----:B-1----:R-:W-:Y:S01]  /*0b10*/  FADD R20, R8, -R20 ;  /* 0x8000001408147221 */ /* 0x002fe20000000000 */
[----:B------:R-:W-:-:S03]  /*0b20*/  FADD R21, R9, -R21 ;  /* 0x8000001509157221 */ /* 0x000fc60000000000 */
[----:B------:R-:W-:Y:S01]  /*0b30*/  FFMA R20, R20, R20, R17 ;  /* 0x0000001414147223 */ /* 0x000fe20000000011 */
[----:B------:R-:W-:-:S03]  /*0b40*/  FFMA R18, R21, R21, R18 ;  /* 0x0000001515127223 */ /* 0x000fc60000000012 */
[----:B------:R-:W-:Y:S02]  /*0b50*/  @!P2 IADD3 R22, PT, PT, R23, 0x1, RZ ;  /* 0x000000011716a810 */ /* 0x000fe40007ffe0ff */
[----:B------:R-:W-:Y:S01]  /*0b60*/  FSETP.GEU.AND P3, PT, R5, -R20, PT ;  /* 0x800000140500720b */ /* 0x000fe20003f6e000 */
[----:B------:R-:W-:-:S03]  /*0b70*/  FFMA R18, R19, R19, R18 ;  /* 0x0000001313127223 */ /* 0x000fc60000000012 */
[----:B------:R-:W-:-:S04]  /*0b80*/  FSEL R5, -R20, R5, !P3 ;  /* 0x0000000514057208 */ /* 0x000fc80005800100 */
[----:B------:R-:W-:-:S04]  /*0b90*/  FSETP.GEU.AND P4, PT, R5, -R18, PT ;  /* 0x800000120500720b */ /* 0x000fc80003f8e000 */
[----:B------:R-:W-:Y:S02]  /*0ba0*/  FSEL R5, -R18, R5, !P4 ;  /* 0x0000000512057208 */ /* 0x000fe40006000100 */
[----:B------:R-:W-:-:S07]  /*0bb0*/  @!P3 IADD3 R22, PT, PT, R23, 0x2, RZ ;  /* 0x000000021716b810 */ /* 0x000fce0007ffe0ff */
[C---:B------:R-:W-:Y:S02]  /*0bc0*/  @!P4 IADD3 R22, PT, PT, R23.reuse, 0x3, RZ ;  /* 0x000000031716c810 */ /* 0x040fe40007ffe0ff */
[----:B------:R-:W-:-:S07]  /*0bd0*/  IADD3 R23, PT, PT, R23, 0x4, RZ ;  /* 0x0000000417177810 */ /* 0x000fce0007ffe0ff */
.L_x_5:
[----:B------:R-:W-:Y:S05]  /*0be0*/  BRA.U !UP1, `(.L_x_4) ;  /* 0x0000000109987547 */ /* 0x000fea000b800000 */
[----:B------:R-:W-:Y:S01]  /*0bf0*/  UISETP.NE.AND UP1, UPT, UR7, 0x1, UPT ;  /* 0x000000010700788c */ /* 0x000fe2000bf25270 */
[----:B------:R-:W-:-:S08]  /*0c00*/  LOP3.LUT P1, RZ, R7, 0x1, RZ, 0xc0, !PT ;  /* 0x0000000107ff7812 */ /* 0x000fd0000782c0ff */
[----:B------:R-:W-:Y:S05]  /*0c10*/  BRA.U !UP1, `(.L_x_6) ;  /* 0x00000001095c7547 */ /* 0x000fea000b800000 */
[----:B------:R-:W-:-:S04]  /*0c20*/  IMAD R7, R23, 0xc, RZ ;  /* 0x0000000c17077824 */ /* 0x000fc800078e02ff */
[----:B------:R-:W0:Y:S08]  /*0c30*/  LDC.64 R14, c[0x3][R7] ;  /* 0x00c00000070e7b82 */ /* 0x000e300000000a00 */
[----:B------:R-:W1:Y:S08]  /*0c40*/  LDC.64 R10, c[0x3][R7+0x8] ;  /* 0x00c00200070a7b82 */ /* 0x000e700000000a00 */
[----:B------:R-:W2:Y:S01]  /*0c50*/  LDC.64 R12, c[0x3][R7+0x10] ;  /* 0x00c00400070c7b82 */ /* 0x000ea20000000a00 */
[----:B0-----:R-:W-:Y:S01]  /*0c60*/  FADD R15, R6, -R15 ;  /* 0x8000000f060f7221 */ /* 0x001fe20000000000 */
[----:B------:R-:W-:-:S03]  /*0c70*/  FADD R14, R9, -R14 ;  /* 0x8000000e090e7221 */ /* 0x000fc60000000000 */
[----:B------:R-:W-:Y:S01]  /*0c80*/  FMUL R15, R15, R15 ;  /* 0x0000000f0f0f7220 */ /* 0x000fe20000400000 */
[----:B-1----:R-:W-:-:S03]  /*0c90*/  FADD R10, R8, -R10 ;  /* 0x8000000a080a7221 */ /* 0x002fc60000000000 */
[----:B------:R-:W-:Y:S01]  /*0ca0*/  FFMA R15, R14, R14, R15 ;  /* 0x0000000e0e0f7223 */ /* 0x000fe2000000000f */
[----:B------:R-:W-:-:S03]  /*0cb0*/  FADD R11, R9, -R11 ;  /* 0x8000000b090b7221 */ /* 0x000fc60000000000 */
[----:B------:R-:W-:Y:S01]  /*0cc0*/  FFMA R10, R10, R10, R15 ;  /* 0x0000000a0a0a7223 */ /* 0x000fe2000000000f */
[----:B--2---:R-:W-:Y:S01]  /*0cd0*/  FADD R12, R6, -R12 ;  /* 0x8000000c060c7221 */ /* 0x004fe20000000000 */
[----:B------:R-:W-:-:S03]  /*0ce0*/  FADD R13, R8, -R13 ;  /* 0x8000000d080d7221 */ /* 0x000fc60000000000 */
[----:B------:R-:W-:Y:S01]  /*0cf0*/  FSETP.GEU.AND P2, PT, R5, -R10, PT ;  /* 0x8000000a0500720b */ /* 0x000fe20003f4e000 */
[----:B------:R-:W-:-:S03]  /*0d00*/  FMUL R12, R12, R12 ;  /* 0x0000000c0c0c7220 */ /* 0x000fc60000400000 */
[----:B------:R-:W-:Y:S01]  /*0d10*/  FSEL R5, -R10, R5, !P2 ;  /* 0x000000050a057208 */ /* 0x000fe20005000100 */
[----:B------:R-:W-:Y:S01]  /*0d20*/  FFMA R12, R11, R11, R12 ;  /* 0x0000000b0b0c7223 */ /* 0x000fe2000000000c */
[----:B------:R-:W-:-:S03]  /*0d30*/  SEL R22, R23, R22, !P2 ;  /* 0x0000001617167207 */ /* 0x000fc60005000000 */
[----:B------:R-:W-:-:S05]  /*0d40*/  FFMA R12, R13, R13, R12 ;  /* 0x0000000d0d0c7223 */ /* 0x000fca000000000c */
[----:B------:R-:W-:-:S04]  /*0d50*/  FSETP.GEU.AND P3, PT, R5, -R12, PT ;  /* 0x8000000c0500720b */ /* 0x000fc80003f6e000 */
[----:B------:R-:W-:-:S09]  /*0d60*/  FSEL R5, -R12, R5, !P3 ;  /* 0x000000050c057208 */ /* 0x000fd20005800100 */
[C---:B------:R-:W-:Y:S02]  /*0d70*/  @!P3 IADD3 R22, PT, PT, R23.reuse, 0x1, RZ ;  /* 0x000000011716b810 */ /* 0x040fe40007ffe0ff */
[----:B------:R-:W-:-:S07]  /*0d80*/  IADD3 R23, PT, PT, R23, 0x2, RZ ;  /* 0x0000000217177810 */ /* 0x000fce0007ffe0ff */
.L_x_6:
[----:B------:R-:W-:Y:S05]  /*0d90*/  @!P1 BRA `(.L_x_4) ;  /* 0x00000000002c9947 */ /* 0x000fea0003800000 */
[----:B------:R-:W-:-:S04]  /*0da0*/  IMAD R7, R23, 0xc, RZ ;  /* 0x0000000c17077824 */ /* 0x000fc800078e02ff */
[----:B------:R-:W0:Y:S08]  /*0db0*/  LDC.64 R10, c[0x3][R7] ;  /* 0x00c00000070a7b82 */ /* 0x000e300000000a00 */
[----:B------:R-:W1:Y:S01]  /*0dc0*/  LDC R13, c[0x3][R7+0x8] ;  /* 0x00c00200070d7b82 */ /* 0x000e620000000800 */
[----:B0-----:R-:W-:Y:S01]  /*0dd0*/  FADD R11, R6, -R11 ;  /* 0x8000000b060b7221 */ /* 0x001fe20000000000 */
[----:B------:R-:W-:-:S03]  /*0de0*/  FADD R10, R9, -R10 ;  /* 0x8000000a090a7221 */ /* 0x000fc60000000000 */
[----:B------:R-:W-:Y:S01]  /*0df0*/  FMUL R11, R11, R11 ;  /* 0x0000000b0b0b7220 */ /* 0x000fe20000400000 */
[----:B-1----:R-:W-:-:S03]  /*0e00*/  FADD R13, R8, -R13 ;  /* 0x8000000d080d7221 */ /* 0x002fc60000000000 */
[----:B------:R-:W-:-:S04]  /*0e10*/  FFMA R10, R10, R10, R11 ;  /* 0x0000000a0a0a7223 */ /* 0x000fc8000000000b */
[----:B------:R-:W-:-:S05]  /*0e20*/  FFMA R10, R13, R13, R10 ;  /* 0x0000000d0d0a7223 */ /* 0x000fca000000000a */
[----:B------:R-:W-:-:S04]  /*0e30*/  FSETP.GEU.AND P1, PT, R5, -R10, PT ;  /* 0x8000000a0500720b */ /* 0x000fc80003f2e000 */
[----:B------:R-:W-:-:S09]  /*0e40*/  SEL R22, R23, R22, !P1 ;  /* 0x0000001617167207 */ /* 0x000fd20004800000 */
.L_x_4:
[----:B------:R-:W-:Y:S01]  /*0e50*/  IMAD.HI.U32 R5, R22, -0x55555555, RZ ;  /* 0xaaaaaaab16057827 */ /* 0x000fe200078e00ff */
[----:B------:R-:W-:Y:S04]  /*0e60*/  BSSY.RECONVERGENT B0, `(.L_x_7) ;  /* 0x0000011000007945 */ /* 0x000fe80003800200 */
[----:B------:R-:W-:-:S05]  /*0e70*/  SHF.R.U32.HI R5, RZ, 0x1, R5 ;  /* 0x00000001ff057819 */ /* 0x000fca0000011605 */
[----:B------:R-:W-:-:S05]  /*0e80*/  IMAD R5, R5, -0x3, R22 ;  /* 0xfffffffd05057824 */ /* 0x000fca00078e0216 */
[----:B------:R-:W-:-:S13]  /*0e90*/  ISETP.NE.AND P1, PT, R5, RZ, PT ;  /* 0x000000ff0500720c */ /* 0x000fda0003f25270 */
[----:B------:R-:W-:Y:S05]  /*0ea0*/  @!P1 BRA `(.L_x_8) ;  /* 0x0000000000209947 */ /* 0x000fea0003800000 */
[----:B------:R-:W0:Y:S01]  /*0eb0*/  LDC.64 R6, c[0x0][0x388] ;  /* 0x0000e200ff067b82 */ /* 0x000e220000000a00 */
[----:B------:R-:W-:-:S13]  /*0ec0*/  ISETP.NE.AND P1, PT, R5, 0x1, PT ;  /* 0x000000010500780c */ /* 0x000fda0003f25270 */
[----:B------:R-:W-:Y:S01]  /*0ed0*/  @P1 PRMT R9, RZ, 0x3610, R2 ;  /* 0x00003610ff091816 */ /* 0x000fe20000000002 */
[----:B0-----:R-:W-:Y:S01]  /*0ee0*/  IMAD.WIDE R4, R4, 0x4, R6 ;  /* 0x0000000404047825 */ /* 0x001fe200078e0206 */
[----:B------:R-:W-:-:S05]  /*0ef0*/  @!P1 PRMT R7, RZ, 0x3250, R2 ;  /* 0x00003250ff079816 */ /* 0x000fca0000000002 */
[----:B------:R0:W-:Y:S04]  /*0f00*/  @!P1 STG.E desc[UR8][R4.64], R7 ;  /* 0x0000000704009986 */ /* 0x0001e8000c101908 */
[----:B------:R0:W-:Y:S01]  /*0f10*/  @P1 STG.E desc[UR8][R4.64], R9 ;  /* 0x0000000904001986 */ /* 0x0001e2000c101908 */
[----:B------:R-:W-:Y:S05]  /*0f20*/  BRA `(.L_x_9) ;  /* 0x0000000000107947 */ /* 0x000fea0003800000 */
.L_x_8:
[----:B------:R-:W0:Y:S01]  /*0f30*/  LDC.64 R6, c[0x0][0x388] ;  /* 0x0000e200ff067b82 */ /* 0x000e220000000a00 */
[----:B------:R-:W-:Y:S01]  /*0f40*/  PRMT R5, R2, 0x7650, RZ ;  /* 0x0000765002057816 */ /* 0x000fe200000000ff */
[----:B0-----:R-:W-:-:S05]  /*0f50*/  IMAD.WIDE R6, R4, 0x4, R6 ;  /* 0x0000000404067825 */ /* 0x001fca00078e0206 */
[----:B------:R1:W-:Y:S02]  /*0f60*/  STG.E desc[UR8][R6.64], R5 ;  /* 0x0000000506007986 */ /* 0x0003e4000c101908 */
.L_x_9:
[----:B------:R-:W-:Y:S05]  /*0f70*/  BSYNC.RECONVERGENT B0 ;  /* 0x0000000000007941 */ /* 0x000fea0003800200 */
.L_x_7:
[----:B------:R-:W-:Y:S05]  /*0f80*/  @!P0 BRA `(.L_x_10) ;  /* 0xfffffff0009c8947 */ /* 0x000fea000383ffff */
[----:B------:R-:W-:Y:S05]  /*0f90*/  EXIT ;  /* 0x000000000000794d */ /* 0x000fea0003800000 */
.L_x_11:
[----:B------:R-:W-:-:S00]  /*0fa0*/  BRA `(.L_x_11) ;  /* 0xfffffffc00fc7947 */ /* 0x000fc0000383ffff */
[----:B------:R-:W-:-:S00]  /*0fb0*/  NOP ;  /* 0x0000000000007918 */ /* 0x000fc00000000000 */
        /* <DEDUP_REMOVED lines=12> */
.L_x_21:


//--------------------- .text._Z17minDistanceKernelPK6uchar4PS_ii --------------------------
	.section	.text._Z17minDistanceKernelPK6uchar4PS_ii,"ax",@progbits
	.align	128
        .global         _Z17minDistanceKernelPK6uchar4PS_ii
        .type           _Z17minDistanceKernelPK6uchar4PS_ii,@function
        .size           _Z17minDistanceKernelPK6uchar4PS_ii,(.L_x_22 - _Z17minDistanceKernelPK6uchar4PS_ii)
        .other          _Z17minDistanceKernelPK6uchar4PS_ii,@"STO_CUDA_ENTRY STV_DEFAULT"
_Z17minDistanceKernelPK6uchar4PS_ii:
.text._Z17minDistanceKernelPK6uchar4PS_ii:
        /* <DEDUP_REMOVED lines=11> */
[----:B------:R-:W1:Y:S01]  /*00b0*/  LDC.64 R8, c[0x0][0x380] ;  /* 0x0000e000ff087b82 */ /* 0x000e620000000a00 */
[----:B------:R-:W2:Y:S07]  /*00c0*/  LDCU.64 UR8, c[0x0][0x358] ;  /* 0x00006b00ff0877ac */ /* 0x000eae0008000a00 */
[----:B------:R-:W3:Y:S01]  /*00d0*/  LDC.64 R10, c[0x0][0x388] ;  /* 0x0000e200ff0a7b82 */ /* 0x000ee20000000a00 */
[----:B0-----:R-:W-:-:S09]  /*00e0*/  UISETP.GT.AND UP0, UPT, UR4, URZ, UPT ;  /* 0x000000ff0400728c */ /* 0x001fd2000bf04270 */
[----:B--2---:R-:W-:Y:S05]  /*00f0*/  BRA.U UP0, `(.L_x_12) ;  /* 0x0000000100247547 */ /* 0x004fea000b800000 */
.L_x_13:
[----:B-1----:R-:W-:-:S06]  /*0100*/  IMAD.WIDE R4, R3, 0x4, R8 ;  /* 0x0000000403047825 */ /* 0x002fcc00078e0208 */
[----:B------:R-:W2:Y:S01]  /*0110*/  LDG.E R4, desc[UR8][R4.64] ;  /* 0x0000000804047981 */ /* 0x000ea2000c1e1900 */
[----:B0--3--:R-:W-:Y:S01]  /*0120*/  IMAD.WIDE R6, R3, 0x4, R10 ;  /* 0x0000000403067825 */ /* 0x009fe200078e020a */
[----:B------:R-:W-:-:S04]  /*0130*/  IADD3 R3, PT, PT, R0, R3, RZ ;  /* 0x0000000300037210 */ /* 0x000fc80007ffe0ff */
[----:B------:R-:W-:Y:S02]  /*0140*/  ISETP.GE.AND P0, PT, R3, UR6, PT ;  /* 0x0000000603007c0c */ /* 0x000fe4000bf06270 */
[----:B--2---:R-:W-:-:S05]  /*0150*/  PRMT R13, RZ, 0x654, R4 ;  /* 0x00000654ff0d7816 */ /* 0x004fca0000000004 */
[----:B------:R0:W-:Y:S06]  /*0160*/  STG.E desc[UR8][R6.64], R13 ;  /* 0x0000000d06007986 */ /* 0x0001ec000c101908 */
[----:B------:R-:W-:Y:S05]  /*0170*/  @!P0 BRA `(.L_x_13) ;  /* 0xfffffffc00e08947 */ /* 0x000fea000383ffff */
[----:B------:R-:W-:Y:S05]  /*0180*/  EXIT ;  /* 0x000000000000794d */ /* 0x000fea0003800000 */
.L_x_12:
[----:B------:R-:W-:Y:S02]  /*0190*/  ULOP3.LUT UR5, UR4, 0x7, URZ, 0xc0, !UPT ;  /* 0x0000000704057892 */ /* 0x000fe4000f8ec0ff */
[----:B------:R-:W-:Y:S02]  /*01a0*/  ULOP3.LUT UR7, UR4, 0x3, URZ, 0xc0, !UPT ;  /* 0x0000000304077892 */ /* 0x000fe4000f8ec0ff */
[----:B------:R-:W-:Y:S02]  /*01b0*/  UIADD3 UR6, UPT, UPT, UR5, -0x1, URZ ;  /* 0xffffffff05067890 */ /* 0x000fe4000fffe0ff */
[----:B------:R-:W-:Y:S02]  /*01c0*/  ULOP3.LUT UR4, UR4, 0x7ffffff8, URZ, 0xc0, !UPT ;  /* 0x7ffffff804047892 */ /* 0x000fe4000f8ec0ff */
[----:B------:R-:W-:-:S11]  /*01d0*/  UISETP.GE.U32.AND UP0, UPT, UR6, 0x3, UPT ;  /* 0x000000030600788c */ /* 0x000fd6000bf06070 */
.L_x_19:
[----:B01----:R-:W0:Y:S08]  /*01e0*/  LDC.64 R8, c[0x0][0x380] ;  /* 0x0000e000ff087b82 */ /* 0x003e300000000a00 */
[----:B------:R-:W1:Y:S01]  /*01f0*/  LDC.64 R6, c[0x0][0x390] ;  /* 0x0000e400ff067b82 */ /* 0x000e620000000a00 */
        /* <DEDUP_REMOVED lines=9> */
[C---:B---3--:R-:W-:Y:S02]  /*0290*/  PRMT R10, R2.reuse, 0x7771, RZ ;  /* 0x00007771020a7816 */ /* 0x048fe400000000ff */
[----:B------:R-:W-:Y:S02]  /*02a0*/  PRMT R11, R2, 0x7772, RZ ;  /* 0x00007772020b7816 */ /* 0x000fe400000000ff */
[----:B------:R-:W-:Y:S02]  /*02b0*/  I2FP.F32.U32 R9, R6 ;  /* 0x0000000600097245 */ /* 0x000fe40000201000 */
[----:B------:R-:W-:-:S02]  /*02c0*/  I2FP.F32.U32 R6, R10 ;  /* 0x0000000a00067245 */ /* 0x000fc40000201000 */
[----:B------:R-:W-:Y:S01]  /*02d0*/  I2FP.F32.U32 R8, R11 ;  /* 0x0000000b00087245 */ /* 0x000fe20000201000 */
[----:B------:R-:W-:Y:S06]  /*02e0*/  @!P1 BRA `(.L_x_14) ;  /* 0x0000000400709947 */ /* 0x000fec0003800000 */
[----:B------:R-:W-:Y:S02]  /*02f0*/  MOV R5, 0xf149f2ca ;  /* 0xf149f2ca00057802 */ /* 0x000fe40000000f00 */
[----:B------:R-:W-:Y:S02]  /*0300*/  CS2R R22, SRZ ;  /* 0x0000000000167805 */ /* 0x000fe4000001ff00 */
[----:B------:R-:W-:-:S07]  /*0310*/  MOV R20, 0x30 ;  /* 0x0000003000147802 */ /* 0x000fce0000000f00 */
.L_x_15:
        /* <DEDUP_REMOVED lines=89> */
.L_x_14:
        /* <DEDUP_REMOVED lines=48> */
.L_x_17:
        /* <DEDUP_REMOVED lines=27> */
.L_x_18:
        /* <DEDUP_REMOVED lines=12> */
.L_x_16:
[----:B------:R-:W0:Y:S01]  /*0e20*/  LDC.64 R6, c[0x0][0x388] ;  /* 0x0000e200ff067b82 */ /* 0x000e220000000a00 */
[----:B------:R-:W-:Y:S01]  /*0e30*/  PRMT R23, R23, 0x654, R2 ;  /* 0x0000065417177816 */ /* 0x000fe20000000002 */
[----:B0-----:R-:W-:-:S05]  /*0e40*/  IMAD.WIDE R4, R4, 0x4, R6 ;  /* 0x0000000404047825 */ /* 0x001fca00078e0206 */
[----:B------:R0:W-:Y:S01]  /*0e50*/  STG.E desc[UR8][R4.64], R23 ;  /* 0x0000001704007986 */ /* 0x0001e2000c101908 */
[----:B------:R-:W-:Y:S05]  /*0e60*/  @!P0 BRA `(.L_x_19) ;  /* 0xfffffff000dc8947 */ /* 0x000fea000383ffff */
[----:B------:R-:W-:Y:S05]  /*0e70*/  EXIT ;  /* 0x000000000000794d */ /* 0x000fea0003800000 */
.L_x_20:
        /* <DEDUP_REMOVED lines=16> */
.L_x_22:


//--------------------- .nv.shared.reserved.0     --------------------------
	.section	.nv.shared.reserved.0,"aw",@nobits
	.weak		__nv_reservedSMEM_offset_0_alias
	.size		__nv_reservedSMEM_offset_0_alias, 0, 64
	.other		__nv_reservedSMEM_offset_0_alias,@"STO_CUDA_RESERVED_SHARED STV_DEFAULT"
__nv_reservedSMEM_offset_0_alias:
	.zero		0
	.zero		64


//--------------------- .nv.constant0._Z21minDistanceDemoKernelPK6uchar4PS_ii --------------------------
	.section	.nv.constant0._Z21minDistanceDemoKernelPK6uchar4PS_ii,"a",@progbits
	.sectionflags	@""
	.align	4
.nv.constant0._Z21minDistanceDemoKernelPK6uchar4PS_ii:
	.zero		920


//--------------------- .nv.constant0._Z17minDistanceKernelPK6uchar4PS_ii --------------------------
	.section	.nv.constant0._Z17minDistanceKernelPK6uchar4PS_ii,"a",@progbits
	.sectionflags	@""
	.align	4
.nv.constant0._Z17minDistanceKernelPK6uchar4PS_ii:
	.zero		920


//--------------------- SYMBOLS --------------------------

	.type		.nv.reservedSmem.offset0,@object
	.size		.nv.reservedSmem.offset0,0x4
